	.target	sm_100a

	.elftype	@"ET_EXEC"


//--------------------- .note.nv.tkinfo           --------------------------
	.section	.note.nv.tkinfo,"",@"SHT_NOTE"
	.sectionflags	@"SHF_NOTE_NV_TKINFO"
	.tkinfo
        /*0018*/ 	.word	0x00000081
        /*0030*/ 	.string	""
        /*0030*/ 	.string	"ptxas-blackwell"
        /*0030*/ 	.string	"Cuda compilation tools, release 12.9, V12.9.86"
        /*0030*/ 	.string	"Build cuda_12.9.r12.9/compiler.36037853_0"
        /*0030*/ 	.string	"-v  -suppress-debug-info  -lineinfo  -arch sm_100a "



//--------------------- .note.nv.cuver            --------------------------
	.section	.note.nv.cuver,"",@"SHT_NOTE"
	.sectionflags	@"SHF_NOTE_NV_CUVER"
        /*0018*/ 	.short	0x0001
        /*001a*/ 	.short	0x0064
        /*001c*/ 	.short	0x0001
        /*001e*/ 	.short	0x0000
        /*0020*/ 	.short	0x0001
        /*0022*/ 	.short	0x0000


//--------------------- .nv.info                  --------------------------
	.section	.nv.info,"",@"SHT_CUDA_INFO"
	.align	4


	//----- nvinfo : EIATTR_REGCOUNT
	.align		4
        /*0000*/ 	.byte	0x04, 0x2f
        /*0002*/ 	.short	(.L_4 - .L_3)
	.align		4
.L_3:
        /*0004*/ 	.word	index@(gluon_tcgen05)
        /*0008*/ 	.word	0x00000088


	//----- nvinfo : EIATTR_FRAME_SIZE
	.align		4
.L_4:
        /*000c*/ 	.byte	0x04, 0x11
        /*000e*/ 	.short	(.L_6 - .L_5)
	.align		4
.L_5:
        /*0010*/ 	.word	index@($__internal_2_$__cuda_sm10x_tcgen05_guardrail_trap_unallocated_columns_being_dealloced)
        /*0014*/ 	.word	0x00000000


	//----- nvinfo : EIATTR_FRAME_SIZE
	.align		4
.L_6:
        /*0018*/ 	.byte	0x04, 0x11
        /*001a*/ 	.short	(.L_8 - .L_7)
	.align		4
.L_7:
        /*001c*/ 	.word	index@($__internal_1_$__cuda_sm10x_tcgen05_guardrail_trap_phase_invalid_during_alloc)
        /*0020*/ 	.word	0x00000000


	//----- nvinfo : EIATTR_FRAME_SIZE
	.align		4
.L_8:
        /*0024*/ 	.byte	0x04, 0x11
        /*0026*/ 	.short	(.L_10 - .L_9)
	.align		4
.L_9:
        /*0028*/ 	.word	index@($__internal_0_$__cuda_sm10x_tcgen05_guardrail_trap_col_being_dealloced_not_returned_by_alloc)
        /*002c*/ 	.word	0x00000000


	//----- nvinfo : EIATTR_FRAME_SIZE
	.align		4
.L_10:
        /*0030*/ 	.byte	0x04, 0x11
        /*0032*/ 	.short	(.L_12 - .L_11)
	.align		4
.L_11:
        /*0034*/ 	.word	index@(gluon_tcgen05)
        /*0038*/ 	.word	0x00000000


	//----- nvinfo : EIATTR_MIN_STACK_SIZE
	.align		4
.L_12:
        /*003c*/ 	.byte	0x04, 0x12
        /*003e*/ 	.short	(.L_14 - .L_13)
	.align		4
.L_13:
        /*0040*/ 	.word	index@(gluon_tcgen05)
        /*0044*/ 	.word	0x00000000
.L_14:


//--------------------- .nv.info.gluon_tcgen05    --------------------------
	.section	.nv.info.gluon_tcgen05,"",@"SHT_CUDA_INFO"
	.sectionflags	@""
	.align	4


	//----- nvinfo : EIATTR_CUDA_API_VERSION
	.align		4
        /*0000*/ 	.byte	0x04, 0x37
        /*0002*/ 	.short	(.L_16 - .L_15)
.L_15:
        /*0004*/ 	.word	0x00000081


	//----- nvinfo : EIATTR_KPARAM_INFO
	.align		4
.L_16:
        /*0008*/ 	.byte	0x04, 0x17
        /*000a*/ 	.short	(.L_18 - .L_17)
.L_17:
        /*000c*/ 	.word	0x00000000
        /*0010*/ 	.short	0x000a
        /*0012*/ 	.short	0x0048
        /*0014*/ 	.byte	0x00, 0xf4, 0x21, 0x00


	//----- nvinfo : EIATTR_KPARAM_INFO
	.align		4
.L_18:
        /*0018*/ 	.byte	0x04, 0x17
        /*001a*/ 	.short	(.L_20 - .L_19)
.L_19:
        /*001c*/ 	.word	0x00000000
        /*0020*/ 	.short	0x0009
        /*0022*/ 	.short	0x0040
        /*0024*/ 	.byte	0x00, 0xf4, 0x21, 0x00


	//----- nvinfo : EIATTR_KPARAM_INFO
	.align		4
.L_20:
        /*0028*/ 	.byte	0x04, 0x17
        /*002a*/ 	.short	(.L_22 - .L_21)
.L_21:
        /*002c*/ 	.word	0x00000000
        /*0030*/ 	.short	0x0008
        /*0032*/ 	.short	0x0038
        /*0034*/ 	.byte	0x00, 0xf0, 0x21, 0x00


	//----- nvinfo : EIATTR_KPARAM_INFO
	.align		4
.L_22:
        /*0038*/ 	.byte	0x04, 0x17
        /*003a*/ 	.short	(.L_24 - .L_23)
.L_23:
        /*003c*/ 	.word	0x00000000
        /*0040*/ 	.short	0x0007
        /*0042*/ 	.short	0x0030
        /*0044*/ 	.byte	0x00, 0xf0, 0x21, 0x00


	//----- nvinfo : EIATTR_KPARAM_INFO
	.align		4
.L_24:
        /*0048*/ 	.byte	0x04, 0x17
        /*004a*/ 	.short	(.L_26 - .L_25)
.L_25:
        /*004c*/ 	.word	0x00000000
        /*0050*/ 	.short	0x0006
        /*0052*/ 	.short	0x0028
        /*0054*/ 	.byte	0x00, 0xf0, 0x21, 0x00


	//----- nvinfo : EIATTR_KPARAM_INFO
	.align		4
.L_26:
        /*0058*/ 	.byte	0x04, 0x17
        /*005a*/ 	.short	(.L_28 - .L_27)
.L_27:
        /*005c*/ 	.word	0x00000000
        /*0060*/ 	.short	0x0005
        /*0062*/ 	.short	0x0020
        /*0064*/ 	.byte	0x00, 0xf0, 0x11, 0x00


	//----- nvinfo : EIATTR_KPARAM_INFO
	.align		4
.L_28:
        /*0068*/ 	.byte	0x04, 0x17
        /*006a*/ 	.short	(.L_30 - .L_29)
.L_29:
        /*006c*/ 	.word	0x00000000
        /*0070*/ 	.short	0x0004
        /*0072*/ 	.short	0x001c
        /*0074*/ 	.byte	0x00, 0xf0, 0x11, 0x00


	//----- nvinfo : EIATTR_KPARAM_INFO
	.align		4
.L_30:
        /*0078*/ 	.byte	0x04, 0x17
        /*007a*/ 	.short	(.L_32 - .L_31)
.L_31:
        /*007c*/ 	.word	0x00000000
        /*0080*/ 	.short	0x0003
        /*0082*/ 	.short	0x0018
        /*0084*/ 	.byte	0x00, 0xf0, 0x11, 0x00


	//----- nvinfo : EIATTR_KPARAM_INFO
	.align		4
.L_32:
        /*0088*/ 	.byte	0x04, 0x17
        /*008a*/ 	.short	(.L_34 - .L_33)
.L_33:
        /*008c*/ 	.word	0x00000000
        /*0090*/ 	.short	0x0002
        /*0092*/ 	.short	0x0010
        /*0094*/ 	.byte	0x00, 0xf4, 0x21, 0x00


	//----- nvinfo : EIATTR_KPARAM_INFO
	.align		4
.L_34:
        /*0098*/ 	.byte	0x04, 0x17
        /*009a*/ 	.short	(.L_36 - .L_35)
.L_35:
        /*009c*/ 	.word	0x00000000
        /*00a0*/ 	.short	0x0001
        /*00a2*/ 	.short	0x0008
        /*00a4*/ 	.byte	0x00, 0xf4, 0x21, 0x00


	//----- nvinfo : EIATTR_KPARAM_INFO
	.align		4
.L_36:
        /*00a8*/ 	.byte	0x04, 0x17
        /*00aa*/ 	.short	(.L_38 - .L_37)
.L_37:
        /*00ac*/ 	.word	0x00000000
        /*00b0*/ 	.short	0x0000
        /*00b2*/ 	.short	0x0000
        /*00b4*/ 	.byte	0x00, 0xf4, 0x21, 0x00


	//----- nvinfo : EIATTR_AT_ENTRY_FRAGMENTS
	.align		4
.L_38:
        /*00b8*/ 	.byte	0x04, 0x4f
        /*00ba*/ 	.short	(.L_40 - .L_39)


	//   ....[0]....
.L_39:
        /*00bc*/ 	.word	0x00000004


	//----- nvinfo : EIATTR_RESERVED_SMEM_USED
	.align		4
.L_40:
        /*00c0*/ 	.byte	0x01, 0x41
	.zero		2


	//----- nvinfo : EIATTR_SPARSE_MMA_MASK
	.align		4
        /*00c4*/ 	.byte	0x03, 0x50
        /*00c6*/ 	.short	0x0000


	//----- nvinfo : EIATTR_TCGEN05_1CTA_USED
	.align		4
        /*00c8*/ 	.byte	0x01, 0x51
	.zero		2


	//----- nvinfo : EIATTR_MAXREG_COUNT
	.align		4
        /*00cc*/ 	.byte	0x03, 0x1b
        /*00ce*/ 	.short	0x00ff


	//----- nvinfo : EIATTR_NUM_BARRIERS
	.align		4
        /*00d0*/ 	.byte	0x02, 0x4c
        /*00d2*/ 	.byte	0x01
	.zero		1


	//----- nvinfo : EIATTR_INT_WARP_WIDE_INSTR_OFFSETS
	.align		4
        /*00d4*/ 	.byte	0x04, 0x31
        /*00d6*/ 	.short	(.L_42 - .L_41)


	//   ....[0]....
.L_41:
        /*00d8*/ 	.word	0x000016a0


	//   ....[1]....
        /*00dc*/ 	.word	0x000016c0


	//   ....[2]....
        /*00e0*/ 	.word	0x00001740


	//   ....[3]....
        /*00e4*/ 	.word	0x00001850


	//   ....[4]....
        /*00e8*/ 	.word	0x00001860


	//   ....[5]....
        /*00ec*/ 	.word	0x000018d0


	//   ....[6]....
        /*00f0*/ 	.word	0x000018e0


	//   ....[7]....
        /*00f4*/ 	.word	0x00001a30


	//   ....[8]....
        /*00f8*/ 	.word	0x00001a40


	//   ....[9]....
        /*00fc*/ 	.word	0x00001b60


	//   ....[10]....
        /*0100*/ 	.word	0x00001b70


	//   ....[11]....
        /*0104*/ 	.word	0x00001bb0


	//   ....[12]....
        /*0108*/ 	.word	0x00001bf0


	//   ....[13]....
        /*010c*/ 	.word	0x00001d00


	//   ....[14]....
        /*0110*/ 	.word	0x00001d10


	//   ....[15]....
        /*0114*/ 	.word	0x00001f80


	//   ....[16]....
        /*0118*/ 	.word	0x00001f90


	//   ....[17]....
        /*011c*/ 	.word	0x000026b0


	//   ....[18]....
        /*0120*/ 	.word	0x00002700


	//----- nvinfo : EIATTR_COOP_GROUP_MASK_REGIDS
	.align		4
.L_42:
        /*0124*/ 	.byte	0x04, 0x29
        /*0126*/ 	.short	(.L_44 - .L_43)


	//   ....[0]....
.L_43:
        /*0128*/ 	.word	0xffffffff


	//   ....[1]....
        /*012c*/ 	.word	0xffffffff


	//   ....[2]....
        /*0130*/ 	.word	0xffffffff


	//   ....[3]....
        /*0134*/ 	.word	0xffffffff


	//   ....[4]....
        /*0138*/ 	.word	0xffffffff


	//   ....[5]....
        /*013c*/ 	.word	0xffffffff


	//   ....[6]....
        /*0140*/ 	.word	0xffffffff


	//   ....[7]....
        /*0144*/ 	.word	0xffffffff


	//   ....[8]....
        /*0148*/ 	.word	0xffffffff


	//   ....[9]....
        /*014c*/ 	.word	0xffffffff


	//----- nvinfo : EIATTR_COOP_GROUP_INSTR_OFFSETS
	.align		4
.L_44:
        /*0150*/ 	.byte	0x04, 0x28
        /*0152*/ 	.short	(.L_46 - .L_45)


	//   ....[0]....
.L_45:
        /*0154*/ 	.word	0x00000050


	//   ....[1]....
        /*0158*/ 	.word	0x00000310


	//   ....[2]....
        /*015c*/ 	.word	0x000004f0


	//   ....[3]....
        /*0160*/ 	.word	0x00000980


	//   ....[4]....
        /*0164*/ 	.word	0x00000ac0


	//   ....[5]....
        /*0168*/ 	.word	0x00000fa0


	//   ....[6]....
        /*016c*/ 	.word	0x000010e0


	//   ....[7]....
        /*0170*/ 	.word	0x00001530


	//   ....[8]....
        /*0174*/ 	.word	0x00002540


	//   ....[9]....
        /*0178*/ 	.word	0x000027b0


	//----- nvinfo : EIATTR_VRC_CTA_INIT_COUNT
	.align		4
.L_46:
        /*017c*/ 	.byte	0x02, 0x4a
        /*017e*/ 	.byte	0x80
	.zero		1


	//----- nvinfo : EIATTR_MBARRIER_INSTR_OFFSETS
	.align		4
        /*0180*/ 	.byte	0x04, 0x39
        /*0182*/ 	.short	(.L_48 - .L_47)


	//   ....[0]....
.L_47:
        /*0184*/ 	.word	0x00001760
        /*0188*/ 	.word	0x000000ff
        /*018c*/ 	.word	0x00002800
        /*0190*/ 	.short	0x0100
        /*0192*/ 	.byte	0x08
	.zero		1


	//   ....[1]....
        /*0194*/ 	.word	0x00001770
        /*0198*/ 	.word	0x000000ff
        /*019c*/ 	.word	0x00002810
        /*01a0*/ 	.short	0x0100
        /*01a2*/ 	.byte	0x08
	.zero		1


	//   ....[2]....
        /*01a4*/ 	.word	0x00001980
        /*01a8*/ 	.word	0x000000ff
        /*01ac*/ 	.word	0x00002800
        /*01b0*/ 	.short	0x010a
        /*01b2*/ 	.byte	0x08
	.zero		1


	//   ....[3]....
        /*01b4*/ 	.word	0x00001a90
        /*01b8*/ 	.word	0x000000ff
        /*01bc*/ 	.word	0x00002810
        /*01c0*/ 	.short	0x010a
        /*01c2*/ 	.byte	0x08
	.zero		1


	//   ....[4]....
        /*01c4*/ 	.word	0x00001c70
        /*01c8*/ 	.word	0x000000ff
        /*01cc*/ 	.word	0x00002800
        /*01d0*/ 	.short	0x010a
        /*01d2*/ 	.byte	0x08
	.zero		1


	//   ....[5]....
        /*01d4*/ 	.word	0x00001d50
        /*01d8*/ 	.word	0x000000ff
        /*01dc*/ 	.word	0x00002810
        /*01e0*/ 	.short	0x010a
        /*01e2*/ 	.byte	0x08
	.zero		1


	//   ....[6]....
        /*01e4*/ 	.word	0x00001de0
        /*01e8*/ 	.word	0x000000ff
        /*01ec*/ 	.word	0x00002800
        /*01f0*/ 	.short	0x0108
        /*01f2*/ 	.byte	0x08
	.zero		1


	//   ....[7]....
        /*01f4*/ 	.word	0x00001df0
        /*01f8*/ 	.word	0x000000ff
        /*01fc*/ 	.word	0x00002810
        /*0200*/ 	.short	0x0108
        /*0202*/ 	.byte	0x08
	.zero		1


	//   ....[8]....
        /*0204*/ 	.word	0x000027d0
        /*0208*/ 	.word	0x000000ff
        /*020c*/ 	.word	0x00002800
        /*0210*/ 	.short	0x010a
        /*0212*/ 	.byte	0x08
	.zero		1


	//   ....[9]....
        /*0214*/ 	.word	0x00002800
        /*0218*/ 	.word	0x000000ff
        /*021c*/ 	.word	0x00002810
        /*0220*/ 	.short	0x010a
        /*0222*/ 	.byte	0x08
	.zero		1


	//   ....[10]....
        /*0224*/ 	.word	0x00002830
        /*0228*/ 	.word	0x000000ff
        /*022c*/ 	.word	0x00002800
        /*0230*/ 	.short	0x010a
        /*0232*/ 	.byte	0x08
	.zero		1


	//   ....[11]....
        /*0234*/ 	.word	0x00002860
        /*0238*/ 	.word	0x000000ff
        /*023c*/ 	.word	0x00002810
        /*0240*/ 	.short	0x010a
        /*0242*/ 	.byte	0x08
	.zero		1


	//----- nvinfo : EIATTR_NUM_MBARRIERS
	.align		4
.L_48:
        /*0244*/ 	.byte	0x03, 0x38
        /*0246*/ 	.short	0x0002


	//----- nvinfo : EIATTR_EXIT_INSTR_OFFSETS
	.align		4
        /*0248*/ 	.byte	0x04, 0x1c
        /*024a*/ 	.short	(.L_50 - .L_49)


	//   ....[0]....
.L_49:
        /*024c*/ 	.word	0x000027c0


	//----- nvinfo : EIATTR_REQNTID
	.align		4
.L_50:
        /*0250*/ 	.byte	0x04, 0x10
        /*0252*/ 	.short	(.L_52 - .L_51)
.L_51:
        /*0254*/ 	.word	0x00000080
        /*0258*/ 	.word	0x00000001
        /*025c*/ 	.word	0x00000001


	//----- nvinfo : EIATTR_CRS_STACK_SIZE
	.align		4
.L_52:
        /*0260*/ 	.byte	0x04, 0x1e
        /*0262*/ 	.short	(.L_54 - .L_53)
.L_53:
        /*0264*/ 	.word	0x00000000


	//----- nvinfo : EIATTR_CBANK_PARAM_SIZE
	.align		4
.L_54:
        /*0268*/ 	.byte	0x03, 0x19
        /*026a*/ 	.short	0x0050


	//----- nvinfo : EIATTR_PARAM_CBANK
	.align		4
        /*026c*/ 	.byte	0x04, 0x0a
        /*026e*/ 	.short	(.L_56 - .L_55)
	.align		4
.L_55:
        /*0270*/ 	.word	index@(.nv.constant0.gluon_tcgen05)
        /*0274*/ 	.short	0x0380
        /*0276*/ 	.short	0x0050


	//----- nvinfo : EIATTR_SW_WAR
	.align		4
.L_56:
        /*0278*/ 	.byte	0x04, 0x36
        /*027a*/ 	.short	(.L_58 - .L_57)
.L_57:
        /*027c*/ 	.word	0x00000008
.L_58:


//--------------------- .nv.compat                --------------------------
	.section	.nv.compat,"",@"SHT_CUDA_COMPAT_INFO"
	.align	4
        /*0000*/ 	.byte	0x02, 0x02, 0x02, 0x00, 0x02, 0x05, 0x05, 0x00, 0x02, 0x03, 0x03, 0x00, 0x02, 0x06, 0x01, 0x00


//--------------------- .nv.callgraph             --------------------------
	.section	.nv.callgraph,"",@"SHT_CUDA_CALLGRAPH"
	.align	4
	.sectionentsize	8
	.align		4
        /*0000*/ 	.word	0x00000000
	.align		4
        /*0004*/ 	.word	0xffffffff
	.align		4
        /*0008*/ 	.word	0x00000000
	.align		4
        /*000c*/ 	.word	0xfffffffe
	.align		4
        /*0010*/ 	.word	0x00000000
	.align		4
        /*0014*/ 	.word	0xfffffffd
	.align		4
        /*0018*/ 	.word	0x00000000
	.align		4
        /*001c*/ 	.word	0xfffffffc


//--------------------- .text.gluon_tcgen05       --------------------------
	.section	.text.gluon_tcgen05,"ax",@progbits
	.align	128
        .global         gluon_tcgen05
        .type           gluon_tcgen05,@function
        .size           gluon_tcgen05,(.L_x_74 - gluon_tcgen05)
        .other          gluon_tcgen05,@"STO_CUDA_ENTRY STV_DEFAULT"
gluon_tcgen05:
.text.gluon_tcgen05:
[----:B------:R-:W1:Y:S01]  /*0000*/  LDC R1, c[0x0][0x37c] ;  /* 0x0000df00ff017b82 */ /* 0x000e620000000800 */
[----:B------:R-:W2:Y:S02]  /*0010*/  S2R R0, SR_TID.X ;  /* 0x0000000000007919 */ /* 0x000ea40000002100 */
[----:B--2---:R-:W-:-:S13]  /*0020*/  ISETP.GE.U32.AND P2, PT, R0, 0x20, PT ;  /* 0x000000200000780c */ /* 0x004fda0003f46070 */
[----:B------:R-:W-:Y:S05]  /*0030*/  @P2 BRA `(.L_x_0) ;  /* 0x0000000000b82947 */ /* 0x000fea0003800000 */
[----:B------:R-:W2:Y:S01]  /*0040*/  S2UR UR6, SR_CgaCtaId ;  /* 0x00000000000679c3 */ /* 0x000ea20000008800 */
[----:B------:R-:W-:Y:S01]  /*0050*/  NOP ;  /* 0x0000000000007918 */ /* 0x000fe20000000000 */
[----:B------:R-:W-:Y:S02]  /*0060*/  UMOV UR4, 0x40 ;  /* 0x0000004000047882 */ /* 0x000fe40000000000 */
[----:B--2---:R-:W-:-:S09]  /*0070*/  ULEA UR4, UR6, UR4, 0x18 ;  /* 0x0000000406047291 */ /* 0x004fd2000f8ec0ff */
[----:B------:R-:W2:Y:S01]  /*0080*/  LDS.U8 R2, [UR4] ;  /* 0x00000004ff027984 */ /* 0x000ea20008000000 */
[----:B------:R-:W-:Y:S02]  /*0090*/  UMOV UR4, 0x400 ;  /* 0x0000040000047882 */ /* 0x000fe40000000000 */
[----:B------:R-:W-:Y:S01]  /*00a0*/  ULEA UR4, UR6, UR4, 0x18 ;  /* 0x0000000406047291 */ /* 0x000fe2000f8ec0ff */
[----:B--2---:R-:W-:-:S13]  /*00b0*/  ISETP.NE.AND P0, PT, R2, RZ, PT ;  /* 0x000000ff0200720c */ /* 0x004fda0003f05270 */
[----:B------:R-:W-:Y:S05]  /*00c0*/  @P0 BRA `(.L_x_1) ;  /* 0x00000000007c0947 */ /* 0x000fea0003800000 */
[----:B------:R-:W-:-:S13]  /*00d0*/  ELECT P0, URZ, PT ;  /* 0x0000000000ff782f */ /* 0x000fda0003800000 */
[----:B------:R-:W-:Y:S05]  /*00e0*/  @!P0 BRA `(.L_x_2) ;  /* 0x0000000000848947 */ /* 0x000fea0003800000 */
[----:B------:R-:W-:Y:S01]  /*00f0*/  UMOV UR5, 0x8 ;  /* 0x0000000800057882 */ /* 0x000fe20000000000 */
[----:B------:R-:W-:Y:S02]  /*0100*/  IMAD.MOV.U32 R5, RZ, RZ, 0x1 ;  /* 0x00000001ff057424 */ /* 0x000fe400078e00ff */
[----:B------:R-:W-:Y:S02]  /*0110*/  IMAD.MOV.U32 R3, RZ, RZ, 0xff ;  /* 0x000000ffff037424 */ /* 0x000fe400078e00ff */
[----:B------:R-:W-:Y:S04]  /*0120*/  DEPBAR.LE SB2, 0x36 ;  /* 0x0000ad800000791a */ /* 0x000fe80000000000 */
[----:B------:R-:W2:Y:S02]  /*0130*/  UTCATOMSWS.FIND_AND_SET.ALIGN UP0, UR5, UR5 ;  /* 0x00000005000575e3 */ /* 0x000ea40008000800 */
[----:B--2---:R-:W-:-:S04]  /*0140*/  PLOP3.LUT P0, PT, PT, PT, UP0, 0x80, 0x8 ;  /* 0x000000000008781c */ /* 0x004fc80003f0f008 */
[----:B------:R-:W-:-:S04]  /*0150*/  SEL R2, RZ, 0xffffffff, !P0 ;  /* 0xffffffffff027807 */ /* 0x000fc80004000000 */
[----:B------:R-:W-:Y:S01]  /*0160*/  ISETP.NE.AND P0, PT, R2, RZ, PT ;  /* 0x000000ff0200720c */ /* 0x000fe20003f05270 */
[----:B------:R-:W-:-:S12]  /*0170*/  IMAD.U32 R2, RZ, RZ, UR5 ;  /* 0x00000005ff027e24 */ /* 0x000fd8000f8e00ff */
[----:B------:R-:W-:Y:S05]  /*0180*/  @P0 BRA `(.L_x_3) ;  /* 0x0000000000240947 */ /* 0x000fea0003800000 */
.L_x_4:
[----:B------:R-:W-:Y:S05]  /*0190*/  NANOSLEEP 0x64 ;  /* 0x000000640000795d */ /* 0x000fea0003800000 */
[----:B------:R-:W-:-:S05]  /*01a0*/  UMOV UR5, 0x8 ;  /* 0x0000000800057882 */ /* 0x000fca0000000000 */
[----:B------:R-:W-:Y:S04]  /*01b0*/  DEPBAR.LE SB2, 0x36 ;  /* 0x0000ad800000791a */ /* 0x000fe80000000000 */
[----:B------:R-:W2:Y:S02]  /*01c0*/  UTCATOMSWS.FIND_AND_SET.ALIGN UP0, UR5, UR5 ;  /* 0x00000005000575e3 */ /* 0x000ea40008000800 */
[----:B--2---:R-:W-:-:S04]  /*01d0*/  PLOP3.LUT P0, PT, PT, PT, UP0, 0x80, 0x8 ;  /* 0x000000000008781c */ /* 0x004fc80003f0f008 */
[----:B------:R-:W-:-:S04]  /*01e0*/  SEL R2, RZ, 0xffffffff, !P0 ;  /* 0xffffffffff027807 */ /* 0x000fc80004000000 */
[----:B------:R-:W-:Y:S01]  /*01f0*/  ISETP.NE.AND P0, PT, R2, RZ, PT ;  /* 0x000000ff0200720c */ /* 0x000fe20003f05270 */
[----:B------:R-:W-:-:S12]  /*0200*/  IMAD.U32 R2, RZ, RZ, UR5 ;  /* 0x00000005ff027e24 */ /* 0x000fd8000f8e00ff */
[----:B------:R-:W-:Y:S05]  /*0210*/  @!P0 BRA `(.L_x_4) ;  /* 0xfffffffc00dc8947 */ /* 0x000fea000383ffff */
.L_x_3:
[C---:B------:R-:W-:Y:S01]  /*0220*/  VIADD R4, R2.reuse, 0x10 ;  /* 0x0000001002047836 */ /* 0x040fe20000000000 */
[----:B------:R-:W-:Y:S01]  /*0230*/  UMOV UR5, 0x50 ;  /* 0x0000005000057882 */ /* 0x000fe20000000000 */
[----:B------:R-:W-:Y:S01]  /*0240*/  SHF.L.U32 R3, R3, R2, RZ ;  /* 0x0000000203037219 */ /* 0x000fe200000006ff */
[----:B------:R-:W-:Y:S01]  /*0250*/  ULEA UR5, UR6, UR5, 0x18 ;  /* 0x0000000506057291 */ /* 0x000fe2000f8ec0ff */
[----:B------:R-:W-:Y:S01]  /*0260*/  IMAD.SHL.U32 R2, R2, 0x20, RZ ;  /* 0x0000002002027824 */ /* 0x000fe200078e00ff */
[----:B------:R-:W-:-:S04]  /*0270*/  SHF.L.U32 R4, R5, R4, RZ ;  /* 0x0000000405047219 */ /* 0x000fc800000006ff */
[----:B------:R-:W-:-:S05]  /*0280*/  LOP3.LUT R3, R4, R3, RZ, 0xfc, !PT ;  /* 0x0000000304037212 */ /* 0x000fca00078efcff */
[----:B------:R2:W-:Y:S04]  /*0290*/  ATOMS.OR RZ, [UR5], R3 ;  /* 0x00000003ffff798c */ /* 0x0005e8000b000005 */
[----:B------:R2:W-:Y:S01]  /*02a0*/  STS [UR4], R2 ;  /* 0x00000002ff007988 */ /* 0x0005e20008000804 */
[----:B------:R-:W-:Y:S05]  /*02b0*/  BRA `(.L_x_2) ;  /* 0x0000000000107947 */ /* 0x000fea0003800000 */
.L_x_1:
[----:B------:R-:W-:Y:S01]  /*02c0*/  IMAD.MOV.U32 R3, RZ, RZ, -0x1 ;  /* 0xffffffffff037424 */ /* 0x000fe200078e00ff */
[----:B------:R-:W-:-:S04]  /*02d0*/  MOV R2, 0x300 ;  /* 0x0000030000027802 */ /* 0x000fc80000000f00 */
[----:B------:R2:W-:Y:S03]  /*02e0*/  STS [UR4], R3 ;  /* 0x00000003ff007988 */ /* 0x0005e60008000804 */
[----:B-12---:R-:W-:Y:S05]  /*02f0*/  CALL.REL.NOINC `($__internal_1_$__cuda_sm10x_tcgen05_guardrail_trap_phase_invalid_during_alloc) ;  /* 0x0000002400707944 */ /* 0x006fea0003c00000 */
.L_x_2:
[----:B------:R-:W-:Y:S05]  /*0300*/  WARPSYNC.ALL ;  /* 0x0000000000007948 */ /* 0x000fea0003800000 */
[----:B------:R-:W-:Y:S01]  /*0310*/  NOP ;  /* 0x0000000000007918 */ /* 0x000fe20000000000 */
.L_x_0:
[----:B------:R-:W3:Y:S08]  /*0320*/  S2UR UR4, SR_CgaCtaId ;  /* 0x00000000000479c3 */ /* 0x000ef00000008800 */
[----:B------:R-:W-:Y:S01]  /*0330*/  BAR.SYNC.DEFER_BLOCKING 0x0 ;  /* 0x0000000000007b1d */ /* 0x000fe20000010000 */
[----:B------:R-:W-:-:S05]  /*0340*/  LOP3.LUT R132, R0, 0x7f, RZ, 0xc0, !PT ;  /* 0x0000007f00847812 */ /* 0x000fca00078ec0ff */
[----:B------:R-:W-:Y:S02]  /*0350*/  UMOV UR8, 0x400 ;  /* 0x0000040000087882 */ /* 0x000fe40000000000 */
[----:B------:R-:W4:Y:S08]  /*0360*/  LDC R10, c[0x0][0x3a0] ;  /* 0x0000e800ff0a7b82 */ /* 0x000f300000000800 */
[----:B------:R-:W5:Y:S01]  /*0370*/  S2UR UR11, SR_CTAID.Y ;  /* 0x00000000000b79c3 */ /* 0x000f620000002600 */
[----:B---3--:R-:W-:-:S09]  /*0380*/  ULEA UR8, UR4, UR8, 0x18 ;  /* 0x0000000804087291 */ /* 0x008fd2000f8ec0ff */
[----:B--2---:R-:W2:Y:S01]  /*0390*/  LDS R3, [UR8] ;  /* 0x00000008ff037984 */ /* 0x004ea20008000800 */
[----:B------:R-:W-:Y:S06]  /*03a0*/  BAR.SYNC.DEFER_BLOCKING 0x0 ;  /* 0x0000000000007b1d */ /* 0x000fec0000010000 */
[----:B------:R-:W-:Y:S05]  /*03b0*/  @P2 BRA `(.L_x_5) ;  /* 0x0000000000182947 */ /* 0x000fea0003800000 */
[----:B------:R-:W-:Y:S01]  /*03c0*/  ELECT P0, URZ, PT ;  /* 0x0000000000ff782f */ /* 0x000fe20003800000 */
[----:B------:R-:W-:Y:S01]  /*03d0*/  IMAD.MOV.U32 R2, RZ, RZ, 0x1 ;  /* 0x00000001ff027424 */ /* 0x000fe200078e00ff */
[----:B------:R-:W-:Y:S01]  /*03e0*/  UMOV UR5, 0x40 ;  /* 0x0000004000057882 */ /* 0x000fe20000000000 */
[----:B------:R-:W-:Y:S01]  /*03f0*/  UVIRTCOUNT.DEALLOC.SMPOOL 0x80 ;  /* 0x000000800000784c */ /* 0x000fe20000000000 */
[----:B------:R-:W-:-:S09]  /*0400*/  ULEA UR5, UR4, UR5, 0x18 ;  /* 0x0000000504057291 */ /* 0x000fd2000f8ec0ff */
[----:B------:R3:W-:Y:S03]  /*0410*/  @P0 STS.U8 [UR5], R2 ;  /* 0x00000002ff000988 */ /* 0x0007e60008000005 */
.L_x_5:
[----:B------:R-:W3:Y:S01]  /*0420*/  S2UR UR4, SR_CTAID.Z ;  /* 0x00000000000479c3 */ /* 0x000ee20000002700 */
[----:B------:R-:W5:Y:S01]  /*0430*/  LDCU UR5, c[0x0][0x370] ;  /* 0x00006e00ff0577ac */ /* 0x000f620008000800 */
[----:B------:R-:W-:Y:S01]  /*0440*/  ISETP.GE.U32.AND P0, PT, R132, 0x20, PT ;  /* 0x000000208400780c */ /* 0x000fe20003f06070 */
[----:B----4-:R-:W-:Y:S01]  /*0450*/  VIADD R5, R10, 0xffffffff ;  /* 0xffffffff0a057836 */ /* 0x010fe20000000000 */
[C---:B------:R-:W-:Y:S01]  /*0460*/  ISETP.NE.U32.AND P3, PT, R132.reuse, RZ, PT ;  /* 0x000000ff8400720c */ /* 0x040fe20003f65070 */
[----:B------:R-:W3:Y:S01]  /*0470*/  LDCU UR6, c[0x0][0x374] ;  /* 0x00006e80ff0677ac */ /* 0x000ee20008000800 */
[----:B------:R-:W-:Y:S01]  /*0480*/  LEA R4, R132, UR8, 0x2 ;  /* 0x0000000884047c11 */ /* 0x000fe2000f8e10ff */
[----:B------:R-:W-:Y:S01]  /*0490*/  BSSY.RECONVERGENT B0, `(.L_x_6) ;  /* 0x0000015000007945 */ /* 0x000fe20003800200 */
[----:B------:R-:W5:Y:S01]  /*04a0*/  S2UR UR9, SR_CTAID.X ;  /* 0x00000000000979c3 */ /* 0x000f620000002500 */
[----:B------:R-:W4:Y:S01]  /*04b0*/  LDCU.64 UR12, c[0x0][0x3c0] ;  /* 0x00007800ff0c77ac */ /* 0x000f220008000a00 */
[----:B--2---:R-:W-:-:S05]  /*04c0*/  R2UR UR25, R3 ;  /* 0x00000000031972ca */ /* 0x004fca00000e0000 */
[----:B------:R2:W-:Y:S01]  /*04d0*/  @!P0 STS [R4], RZ ;  /* 0x000000ff04008388 */ /* 0x0005e20000000800 */
[----:B------:R-:W1:Y:S01]  /*04e0*/  LDC R6, c[0x0][0x398] ;  /* 0x0000e600ff067b82 */ /* 0x000e620000000800 */
[----:B------:R-:W-:Y:S02]  /*04f0*/  NOP ;  /* 0x0000000000007918 */ /* 0x000fe40000000000 */
[----:B------:R2:W-:Y:S01]  /*0500*/  @!P3 STS [UR8+0x20], R5 ;  /* 0x00002005ff00b988 */ /* 0x0005e20008000808 */
[----:B---3-5:R-:W-:-:S04]  /*0510*/  UIMAD UR4, UR4, UR6, UR11 ;  /* 0x00000006040472a4 */ /* 0x028fc8000f8e020b */
[----:B------:R-:W-:-:S04]  /*0520*/  UIMAD UR4, UR4, UR5, UR9 ;  /* 0x00000005040472a4 */ /* 0x000fc8000f8e0209 */
[----:B------:R-:W-:-:S04]  /*0530*/  UIMAD UR4, UR4, 0x180, URZ ;  /* 0x00000180040478a4 */ /* 0x000fc8000f8e02ff */
[----:B----4-:R-:W-:Y:S01]  /*0540*/  UIADD3 UR6, UP0, UPT, UR4, UR12, URZ ;  /* 0x0000000c04067290 */ /* 0x010fe2000ff1e0ff */
[----:B-1----:R-:W-:-:S03]  /*0550*/  VIADD R6, R6, 0xffffffff ;  /* 0xffffffff06067836 */ /* 0x002fc60000000000 */
[----:B------:R-:W-:Y:S01]  /*0560*/  ULEA.HI.X.SX32 UR7, UR4, UR13, 0x1, UP0 ;  /* 0x0000000d04077291 */ /* 0x000fe200080f0eff */
[----:B--2---:R-:W-:Y:S11]  /*0570*/  @P3 BRA `(.L_x_7) ;  /* 0x0000000000183947 */ /* 0x004ff60003800000 */
[----:B------:R-:W1:Y:S01]  /*0580*/  LDS R2, [UR8+0x8] ;  /* 0x00000808ff027984 */ /* 0x000e620008000800 */
[----:B------:R-:W2:Y:S01]  /*0590*/  LDC.64 R8, c[0x0][0x380] ;  /* 0x0000e000ff087b82 */ /* 0x000ea20000000a00 */
[----:B------:R-:W-:Y:S02]  /*05a0*/  IMAD.MOV.U32 R3, RZ, RZ, 0x70 ;  /* 0x00000070ff037424 */ /* 0x000fe400078e00ff */
[----:B--2---:R2:W-:Y:S03]  /*05b0*/  STS.64 [UR8], R8 ;  /* 0x00000008ff007988 */ /* 0x0045e60008000a08 */
[----:B-1----:R-:W-:-:S05]  /*05c0*/  LOP3.LUT R2, R2, 0x10, R3, 0xd8, !PT ;  /* 0x0000001002027812 */ /* 0x002fca00078ed803 */
[----:B------:R2:W-:Y:S02]  /*05d0*/  STS [UR8+0x8], R2 ;  /* 0x00000802ff007988 */ /* 0x0005e40008000808 */
.L_x_7:
[----:B------:R-:W-:Y:S05]  /*05e0*/  BSYNC.RECONVERGENT B0 ;  /* 0x0000000000007941 */ /* 0x000fea0003800200 */
.L_x_6:
[----:B------:R-:W-:Y:S04]  /*05f0*/  BSSY.RECONVERGENT B0, `(.L_x_8) ;  /* 0x000000a000007945 */ /* 0x000fe80003800200 */
[----:B------:R-:W-:Y:S05]  /*0600*/  @P3 BRA `(.L_x_9) ;  /* 0x0000000000203947 */ /* 0x000fea0003800000 */
[----:B--2---:R-:W1:Y:S01]  /*0610*/  LDS R2, [UR8+0x34] ;  /* 0x00003408ff027984 */ /* 0x004e620008000800 */
[----:B------:R-:W-:Y:S02]  /*0620*/  IMAD.MOV.U32 R3, RZ, RZ, 0x1f000000 ;  /* 0x1f000000ff037424 */ /* 0x000fe400078e00ff */
[----:B------:R-:W-:Y:S01]  /*0630*/  @!P3 IMAD.MOV.U32 R7, RZ, RZ, 0x3f ;  /* 0x0000003fff07b424 */ /* 0x000fe200078e00ff */
[----:B------:R-:W2:Y:S02]  /*0640*/  @!P3 LDS R8, [UR8+0x38] ;  /* 0x00003808ff08b984 */ /* 0x000ea40008000800 */
[----:B-1----:R-:W-:Y:S02]  /*0650*/  LOP3.LUT R2, R2, 0xff000000, R3, 0xb8, !PT ;  /* 0xff00000002027812 */ /* 0x002fe400078eb803 */
[----:B--2---:R-:W-:-:S03]  /*0660*/  @!P3 LOP3.LUT R3, R8, 0xff, R7, 0xb8, !PT ;  /* 0x000000ff0803b812 */ /* 0x004fc600078eb807 */
[----:B------:R1:W-:Y:S04]  /*0670*/  STS [UR8+0x34], R2 ;  /* 0x00003402ff007988 */ /* 0x0003e80008000808 */
[----:B------:R1:W-:Y:S02]  /*0680*/  @!P3 STS [UR8+0x38], R3 ;  /* 0x00003803ff00b988 */ /* 0x0003e40008000808 */
.L_x_9:
[----:B------:R-:W-:Y:S05]  /*0690*/  BSYNC.RECONVERGENT B0 ;  /* 0x0000000000007941 */ /* 0x000fea0003800200 */
.L_x_8:
[----:B------:R-:W-:Y:S04]  /*06a0*/  BSSY.RECONVERGENT B0, `(.L_x_10) ;  /* 0x000000a000007945 */ /* 0x000fe80003800200 */
[----:B------:R-:W-:Y:S05]  /*06b0*/  @P3 BRA `(.L_x_11) ;  /* 0x0000000000203947 */ /* 0x000fea0003800000 */
[----:B-12---:R-:W1:Y:S01]  /*06c0*/  LDS R2, [UR8+0x1c] ;  /* 0x00001c08ff027984 */ /* 0x006e620008000800 */
[----:B------:R-:W2:Y:S03]  /*06d0*/  LDC.64 R8, c[0x0][0x3a8] ;  /* 0x0000ea00ff087b82 */ /* 0x000ea60000000a00 */
[----:B------:R3:W-:Y:S01]  /*06e0*/  STS [UR8+0x24], R6 ;  /* 0x00002406ff007988 */ /* 0x0007e20008000808 */
[--C-:B--2---:R-:W-:Y:S02]  /*06f0*/  SHF.R.U32.HI R7, RZ, 0x4, R9.reuse ;  /* 0x00000004ff077819 */ /* 0x104fe40000011609 */
[----:B------:R-:W-:-:S05]  /*0700*/  SHF.R.U64 R3, R8, 0x4, R9 ;  /* 0x0000000408037819 */ /* 0x000fca0000001209 */
[----:B------:R3:W-:Y:S01]  /*0710*/  STS [UR8+0xc], R3 ;  /* 0x00000c03ff007988 */ /* 0x0007e20008000808 */
[----:B-1----:R-:W-:-:S05]  /*0720*/  LOP3.LUT R2, R2, 0xf, R7, 0xb8, !PT ;  /* 0x0000000f02027812 */ /* 0x002fca00078eb807 */
[----:B------:R3:W-:Y:S02]  /*0730*/  STS [UR8+0x1c], R2 ;  /* 0x00001c02ff007988 */ /* 0x0007e40008000808 */
.L_x_11:
[----:B------:R-:W-:Y:S05]  /*0740*/  BSYNC.RECONVERGENT B0 ;  /* 0x0000000000007941 */ /* 0x000fea0003800200 */
.L_x_10:
[----:B------:R-:W-:Y:S04]  /*0750*/  BSSY.RECONVERGENT B1, `(.L_x_12) ;  /* 0x000001d000017945 */ /* 0x000fe80003800200 */
[----:B------:R-:W-:Y:S04]  /*0760*/  BSSY.RELIABLE B0, `(.L_x_13) ;  /* 0x0000018000007945 */ /* 0x000fe80003800100 */
[----:B------:R-:W-:Y:S05]  /*0770*/  @P3 BRA `(.L_x_14) ;  /* 0x00000000001c3947 */ /* 0x000fea0003800000 */
[----:B-123--:R-:W1:Y:S02]  /*0780*/  LDS R2, [UR8+0x34] ;  /* 0x00003408ff027984 */ /* 0x00ee640008000800 */
[----:B-1----:R-:W-:-:S05]  /*0790*/  LOP3.LUT R2, R2, 0x7, RZ, 0xb8, !PT ;  /* 0x0000000702027812 */ /* 0x002fca00078eb8ff */
[----:B------:R1:W-:Y:S01]  /*07a0*/  STS [UR8+0x34], R2 ;  /* 0x00003402ff007988 */ /* 0x0003e20008000808 */
[----:B------:R-:W-:Y:S05]  /*07b0*/  @P3 BRA `(.L_x_15) ;  /* 0x00000000001c3947 */ /* 0x000fea0003800000 */
[----:B-1----:R-:W1:Y:S02]  /*07c0*/  LDS R2, [UR8+0x34] ;  /* 0x00003408ff027984 */ /* 0x002e640008000800 */
[----:B-1----:R-:W-:-:S05]  /*07d0*/  LOP3.LUT R2, R2, 0x38, RZ, 0xb8, !PT ;  /* 0x0000003802027812 */ /* 0x002fca00078eb8ff */
[----:B------:R4:W-:Y:S02]  /*07e0*/  STS [UR8+0x34], R2 ;  /* 0x00003402ff007988 */ /* 0x0009e40008000808 */
.L_x_14:
[----:B------:R-:W-:Y:S05]  /*07f0*/  @P3 BRA `(.L_x_16) ;  /* 0x00000000001c3947 */ /* 0x000fea0003800000 */
[----:B-1234-:R-:W1:Y:S02]  /*0800*/  LDS R2, [UR8+0x8] ;  /* 0x00000808ff027984 */ /* 0x01ee640008000800 */
[----:B-1----:R-:W-:-:S05]  /*0810*/  LOP3.LUT R2, R2, 0x780, RZ, 0xb8, !PT ;  /* 0x0000078002027812 */ /* 0x002fca00078eb8ff */
[----:B------:R2:W-:Y:S02]  /*0820*/  STS [UR8+0x8], R2 ;  /* 0x00000802ff007988 */ /* 0x0005e40008000808 */
.L_x_15:
[----:B------:R-:W-:Y:S05]  /*0830*/  @P3 BRA `(.L_x_17) ;  /* 0x0000000000283947 */ /* 0x000fea0003800000 */
[----:B-12---:R-:W1:Y:S02]  /*0840*/  LDS R2, [UR8+0x8] ;  /* 0x00000808ff027984 */ /* 0x006e640008000800 */
[----:B-1----:R-:W-:-:S05]  /*0850*/  LOP3.LUT R2, R2, 0x1800, RZ, 0xb8, !PT ;  /* 0x0000180002027812 */ /* 0x002fca00078eb8ff */
[----:B------:R5:W-:Y:S02]  /*0860*/  STS [UR8+0x8], R2 ;  /* 0x00000802ff007988 */ /* 0x000be40008000808 */
.L_x_16:
[----:B------:R-:W-:Y:S05]  /*0870*/  @P3 BREAK.RELIABLE B0 ;  /* 0x0000000000003942 */ /* 0x000fea0003800100 */
[----:B------:R-:W-:Y:S05]  /*0880*/  @P3 BRA `(.L_x_18) ;  /* 0x0000000000243947 */ /* 0x000fea0003800000 */
[----:B-1-3--:R-:W1:Y:S01]  /*0890*/  LDS R3, [UR8+0x8] ;  /* 0x00000808ff037984 */ /* 0x00ae620008000800 */
[----:B--2-45:R-:W-:-:S05]  /*08a0*/  IMAD.MOV.U32 R2, RZ, RZ, 0x6000 ;  /* 0x00006000ff027424 */ /* 0x034fca00078e00ff */
[----:B-1----:R-:W-:-:S04]  /*08b0*/  LOP3.LUT R2, R3, 0x2000, R2, 0xd8, !PT ;  /* 0x0000200003027812 */ /* 0x002fc800078ed802 */
[----:B------:R-:W-:-:S05]  /*08c0*/  LOP3.LUT R2, R2, 0x400000, RZ, 0xb8, !PT ;  /* 0x0040000002027812 */ /* 0x000fca00078eb8ff */
[----:B------:R3:W-:Y:S02]  /*08d0*/  STS [UR8+0x8], R2 ;  /* 0x00000802ff007988 */ /* 0x0007e40008000808 */
.L_x_17:
[----:B------:R-:W-:Y:S05]  /*08e0*/  BSYNC.RELIABLE B0 ;  /* 0x0000000000007941 */ /* 0x000fea0003800100 */
.L_x_13:
[----:B-123--:R-:W1:Y:S02]  /*08f0*/  @!P3 LDS R2, [UR8+0x8] ;  /* 0x00000808ff02b984 */ /* 0x00ee640008000800 */
[----:B-1----:R-:W-:-:S05]  /*0900*/  @!P3 LOP3.LUT R2, R2, 0x8000, RZ, 0xb8, !PT ;  /* 0x000080000202b812 */ /* 0x002fca00078eb8ff */
[----:B------:R1:W-:Y:S02]  /*0910*/  @!P3 STS [UR8+0x8], R2 ;  /* 0x00000802ff00b988 */ /* 0x0003e40008000808 */
.L_x_18:
[----:B------:R-:W-:Y:S05]  /*0920*/  BSYNC.RECONVERGENT B1 ;  /* 0x0000000000017941 */ /* 0x000fea0003800200 */
.L_x_12:
[----:B------:R-:W-:Y:S05]  /*0930*/  WARPSYNC.ALL ;  /* 0x0000000000007948 */ /* 0x000fea0003800000 */
[----:B------:R-:W-:Y:S01]  /*0940*/  NOP ;  /* 0x0000000000007918 */ /* 0x000fe20000000000 */
[----:B------:R-:W-:Y:S05]  /*0950*/  @P0 BRA `(.L_x_19) ;  /* 0x0000000000300947 */ /* 0x000fea0003800000 */
[----:B-12345:R-:W1:Y:S01]  /*0960*/  S2R R2, SR_LANEID ;  /* 0x0000000000027919 */ /* 0x03ee620000000000 */
[----:B------:R-:W-:Y:S05]  /*0970*/  WARPSYNC.ALL ;  /* 0x0000000000007948 */ /* 0x000fea0003800000 */
[----:B------:R-:W-:Y:S01]  /*0980*/  NOP ;  /* 0x0000000000007918 */ /* 0x000fe20000000000 */
[----:B-1----:R-:W-:-:S05]  /*0990*/  IMAD.SHL.U32 R7, R2, 0x4, RZ ;  /* 0x0000000402077824 */ /* 0x002fca00078e00ff */
[----:B------:R-:W1:Y:S01]  /*09a0*/  LDS R9, [R7+UR8] ;  /* 0x0000000807097984 */ /* 0x000e620008000800 */
[----:B------:R-:W-:-:S05]  /*09b0*/  IADD3 R2, P1, PT, R7, UR6, RZ ;  /* 0x0000000607027c10 */ /* 0x000fca000ff3e0ff */
[----:B------:R-:W-:-:S05]  /*09c0*/  IMAD.X R3, RZ, RZ, UR7, P1 ;  /* 0x00000007ff037e24 */ /* 0x000fca00088e06ff */
[----:B-1----:R1:W2:Y:S01]  /*09d0*/  ATOMG.E.EXCH.STRONG.GPU PT, RZ, [R2], R9 ;  /* 0x0000000902ff73a8 */ /* 0x0022a200041ee100 */
[----:B------:R-:W-:-:S04]  /*09e0*/  DEPBAR {5,4,3,2,1,0} ;  /* 0x0000003f0000791a */ /* 0x000fc80000000000 */
[----:B------:R-:W3:Y:S02]  /*09f0*/  CCTL.E.C.LDCU.IV.DEEP [UR6] ;  /* 0x0000000006007540 */ /* 0x000ee40009c08000 */
[----:B---3--:R1:W-:Y:S01]  /*0a00*/  UTMACCTL.IV [UR6] ;  /* 0x00000000060079b9 */ /* 0x0083e20008000000 */
[----:B------:R-:W-:Y:S01]  /*0a10*/  NOP ;  /* 0x0000000000007918 */ /* 0x000fe20000000000 */
.L_x_19:
[----:B------:R-:W-:Y:S05]  /*0a20*/  @P0 BRA `(.L_x_20) ;  /* 0x00000000000c0947 */ /* 0x000fea0003800000 */
[----:B------:R0:W-:Y:S01]  /*0a30*/  UTMACMDFLUSH ;  /* 0x00000000000079b7 */ /* 0x0001e20000000000 */
[----:B------:R-:W-:Y:S05]  /*0a40*/  @P0 BRA `(.L_x_20) ;  /* 0x0000000000040947 */ /* 0x000fea0003800000 */
[----:B------:R-:W-:-:S04]  /*0a50*/  DEPBAR.LE SB0, 0x0 ;  /* 0x000080000000791a */ /* 0x000fc80000000000 */
.L_x_20:
[----:B------:R-:W-:Y:S05]  /*0a60*/  WARPSYNC.ALL ;  /* 0x0000000000007948 */ /* 0x000fea0003800000 */
[----:B------:R-:W-:Y:S01]  /*0a70*/  NOP ;  /* 0x0000000000007918 */ /* 0x000fe20000000000 */
[----:B--2---:R-:W-:Y:S06]  /*0a80*/  BAR.SYNC.DEFER_BLOCKING 0x0 ;  /* 0x0000000000007b1d */ /* 0x004fec0000010000 */
[----:B------:R-:W-:Y:S02]  /*0a90*/  BSSY.RECONVERGENT B1, `(.L_x_21) ;  /* 0x000000b000017945 */ /* 0x000fe40003800200 */
[----:B------:R-:W-:Y:S06]  /*0aa0*/  BAR.SYNC.DEFER_BLOCKING 0x0 ;  /* 0x0000000000007b1d */ /* 0x000fec0000010000 */
[----:B------:R2:W-:Y:S01]  /*0ab0*/  @!P0 STS [R4], RZ ;  /* 0x000000ff04008388 */ /* 0x0005e20000000800 */
[----:B------:R-:W-:Y:S01]  /*0ac0*/  NOP ;  /* 0x0000000000007918 */ /* 0x000fe20000000000 */
[----:B------:R-:W-:Y:S05]  /*0ad0*/  @P3 BRA `(.L_x_22) ;  /* 0x0000000000183947 */ /* 0x000fea0003800000 */
[----:B-1-345:R-:W1:Y:S01]  /*0ae0*/  LDS R2, [UR8+0x8] ;  /* 0x00000808ff027984 */ /* 0x03ae620008000800 */
[----:B------:R-:W3:Y:S01]  /*0af0*/  LDC.64 R8, c[0x0][0x388] ;  /* 0x0000e200ff087b82 */ /* 0x000ee20000000a00 */
[----:B------:R-:W-:Y:S02]  /*0b00*/  IMAD.MOV.U32 R3, RZ, RZ, 0x70 ;  /* 0x00000070ff037424 */ /* 0x000fe400078e00ff */
[----:B---3--:R3:W-:Y:S03]  /*0b10*/  STS.64 [UR8], R8 ;  /* 0x00000008ff007988 */ /* 0x0087e60008000a08 */
[----:B-1----:R-:W-:-:S05]  /*0b20*/  LOP3.LUT R2, R2, 0x10, R3, 0xd8, !PT ;  /* 0x0000001002027812 */ /* 0x002fca00078ed803 */
[----:B------:R3:W-:Y:S02]  /*0b30*/  STS [UR8+0x8], R2 ;  /* 0x00000802ff007988 */ /* 0x0007e40008000808 */
.L_x_22:
[----:B-1----:R-:W-:Y:S05]  /*0b40*/  BSYNC.RECONVERGENT B1 ;  /* 0x0000000000017941 */ /* 0x002fea0003800200 */
.L_x_21:
[----:B------:R-:W-:Y:S04]  /*0b50*/  BSSY.RECONVERGENT B2, `(.L_x_23) ;  /* 0x000000f000027945 */ /* 0x000fe80003800200 */
[----:B------:R-:W-:Y:S04]  /*0b60*/  BSSY.RELIABLE B1, `(.L_x_24) ;  /* 0x000000c000017945 */ /* 0x000fe80003800100 */
[----:B------:R-:W-:Y:S05]  /*0b70*/  @P3 BRA `(.L_x_25) ;  /* 0x0000000000283947 */ /* 0x000fea0003800000 */
[----:B---345:R-:W1:Y:S01]  /*0b80*/  LDS R2, [UR8+0x34] ;  /* 0x00003408ff027984 */ /* 0x038e620008000800 */
[----:B------:R-:W-:Y:S01]  /*0b90*/  IMAD.MOV.U32 R3, RZ, RZ, 0x1f000000 ;  /* 0x1f000000ff037424 */ /* 0x000fe200078e00ff */
[----:B------:R-:W-:Y:S05]  /*0ba0*/  @P3 BREAK.RELIABLE B1 ;  /* 0x0000000000013942 */ /* 0x000fea0003800100 */
[----:B-1----:R-:W-:-:S05]  /*0bb0*/  LOP3.LUT R2, R2, 0xff000000, R3, 0xb8, !PT ;  /* 0xff00000002027812 */ /* 0x002fca00078eb803 */
[----:B------:R1:W-:Y:S01]  /*0bc0*/  STS [UR8+0x34], R2 ;  /* 0x00003402ff007988 */ /* 0x0003e20008000808 */
[----:B------:R-:W-:Y:S05]  /*0bd0*/  @P3 BRA `(.L_x_26) ;  /* 0x0000000000183947 */ /* 0x000fea0003800000 */
[----:B-1----:R-:W1:Y:S01]  /*0be0*/  LDS R2, [UR8+0x38] ;  /* 0x00003808ff027984 */ /* 0x002e620008000800 */
[----:B------:R-:W-:-:S05]  /*0bf0*/  IMAD.MOV.U32 R3, RZ, RZ, 0xff ;  /* 0x000000ffff037424 */ /* 0x000fca00078e00ff */
[----:B-1----:R-:W-:-:S05]  /*0c00*/  LOP3.LUT R2, R2, 0xff, R3, 0xb8, !PT ;  /* 0x000000ff02027812 */ /* 0x002fca00078eb803 */
[----:B------:R1:W-:Y:S02]  /*0c10*/  STS [UR8+0x38], R2 ;  /* 0x00003802ff007988 */ /* 0x0003e40008000808 */
.L_x_25:
[----:B------:R-:W-:Y:S05]  /*0c20*/  BSYNC.RELIABLE B1 ;  /* 0x0000000000017941 */ /* 0x000fea0003800100 */
.L_x_24:
[----:B------:R1:W-:Y:S02]  /*0c30*/  @!P3 STS [UR8+0x20], R5 ;  /* 0x00002005ff00b988 */ /* 0x0003e40008000808 */
.L_x_26:
[----:B------:R-:W-:Y:S05]  /*0c40*/  BSYNC.RECONVERGENT B2 ;  /* 0x0000000000027941 */ /* 0x000fea0003800200 */
.L_x_23:
[----:B------:R-:W-:Y:S05]  /*0c50*/  WARPSYNC.ALL ;  /* 0x0000000000007948 */ /* 0x000fea0003800000 */
[----:B------:R-:W-:Y:S01]  /*0c60*/  NOP ;  /* 0x0000000000007918 */ /* 0x000fe20000000000 */
[----:B-1----:R-:W1:Y:S01]  /*0c70*/  LDC R5, c[0x0][0x39c] ;  /* 0x0000e700ff057b82 */ /* 0x002e620000000800 */
[----:B------:R-:W-:Y:S01]  /*0c80*/  BSSY.RECONVERGENT B2, `(.L_x_27) ;  /* 0x000000b000027945 */ /* 0x000fe20003800200 */
[----:B-1----:R-:W-:-:S03]  /*0c90*/  VIADD R5, R5, 0xffffffff ;  /* 0xffffffff05057836 */ /* 0x002fc60000000000 */
[----:B------:R-:W-:Y:S05]  /*0ca0*/  @P3 BRA `(.L_x_28) ;  /* 0x0000000000203947 */ /* 0x000fea0003800000 */
[----:B---345:R-:W1:Y:S01]  /*0cb0*/  LDS R2, [UR8+0x1c] ;  /* 0x00001c08ff027984 */ /* 0x038e620008000800 */
[----:B------:R-:W3:Y:S03]  /*0cc0*/  LDC.64 R8, c[0x0][0x3b0] ;  /* 0x0000ec00ff087b82 */ /* 0x000ee60000000a00 */
[----:B------:R4:W-:Y:S01]  /*0cd0*/  STS [UR8+0x24], R5 ;  /* 0x00002405ff007988 */ /* 0x0009e20008000808 */
[--C-:B---3--:R-:W-:Y:S02]  /*0ce0*/  SHF.R.U32.HI R7, RZ, 0x4, R9.reuse ;  /* 0x00000004ff077819 */ /* 0x108fe40000011609 */
[----:B------:R-:W-:-:S05]  /*0cf0*/  SHF.R.U64 R3, R8, 0x4, R9 ;  /* 0x0000000408037819 */ /* 0x000fca0000001209 */
[----:B------:R4:W-:Y:S01]  /*0d00*/  STS [UR8+0xc], R3 ;  /* 0x00000c03ff007988 */ /* 0x0009e20008000808 */
[----:B-1----:R-:W-:-:S05]  /*0d10*/  LOP3.LUT R2, R2, 0xf, R7, 0xb8, !PT ;  /* 0x0000000f02027812 */ /* 0x002fca00078eb807 */
[----:B------:R4:W-:Y:S02]  /*0d20*/  STS [UR8+0x1c], R2 ;  /* 0x00001c02ff007988 */ /* 0x0009e40008000808 */
.L_x_28:
[----:B------:R-:W-:Y:S05]  /*0d30*/  BSYNC.RECONVERGENT B2 ;  /* 0x0000000000027941 */ /* 0x000fea0003800200 */
.L_x_27:
[----:B------:R-:W-:Y:S04]  /*0d40*/  BSSY.RECONVERGENT B3, `(.L_x_29) ;  /* 0x000001d000037945 */ /* 0x000fe80003800200 */
[----:B------:R-:W-:Y:S04]  /*0d50*/  BSSY.RELIABLE B2, `(.L_x_30) ;  /* 0x0000018000027945 */ /* 0x000fe80003800100 */
[----:B------:R-:W-:Y:S05]  /*0d60*/  @P3 BRA `(.L_x_31) ;  /* 0x00000000001c3947 */ /* 0x000fea0003800000 */
[----:B---345:R-:W1:Y:S02]  /*0d70*/  LDS R2, [UR8+0x34] ;  /* 0x00003408ff027984 */ /* 0x038e640008000800 */
[----:B-1----:R-:W-:-:S05]  /*0d80*/  LOP3.LUT R2, R2, 0x7, RZ, 0xb8, !PT ;  /* 0x0000000702027812 */ /* 0x002fca00078eb8ff */
[----:B------:R1:W-:Y:S01]  /*0d90*/  STS [UR8+0x34], R2 ;  /* 0x00003402ff007988 */ /* 0x0003e20008000808 */
[----:B------:R-:W-:Y:S05]  /*0da0*/  @P3 BRA `(.L_x_32) ;  /* 0x00000000001c3947 */ /* 0x000fea0003800000 */
[----:B-1----:R-:W1:Y:S02]  /*0db0*/  LDS R2, [UR8+0x34] ;  /* 0x00003408ff027984 */ /* 0x002e640008000800 */
[----:B-1----:R-:W-:-:S05]  /*0dc0*/  LOP3.LUT R2, R2, 0x38, RZ, 0xb8, !PT ;  /* 0x0000003802027812 */ /* 0x002fca00078eb8ff */
[----:B------:R1:W-:Y:S02]  /*0dd0*/  STS [UR8+0x34], R2 ;  /* 0x00003402ff007988 */ /* 0x0003e40008000808 */
.L_x_31:
[----:B------:R-:W-:Y:S05]  /*0de0*/  @P3 BRA `(.L_x_33) ;  /* 0x00000000001c3947 */ /* 0x000fea0003800000 */
[----:B-1-345:R-:W1:Y:S02]  /*0df0*/  LDS R2, [UR8+0x8] ;  /* 0x00000808ff027984 */ /* 0x03ae640008000800 */
[----:B-1----:R-:W-:-:S05]  /*0e00*/  LOP3.LUT R2, R2, 0x780, RZ, 0xb8, !PT ;  /* 0x0000078002027812 */ /* 0x002fca00078eb8ff */
[----:B------:R3:W-:Y:S02]  /*0e10*/  STS [UR8+0x8], R2 ;  /* 0x00000802ff007988 */ /* 0x0007e40008000808 */
.L_x_32:
[----:B------:R-:W-:Y:S05]  /*0e20*/  @P3 BRA `(.L_x_34) ;  /* 0x0000000000283947 */ /* 0x000fea0003800000 */
[----:B-1-3--:R-:W1:Y:S02]  /*0e30*/  LDS R2, [UR8+0x8] ;  /* 0x00000808ff027984 */ /* 0x00ae640008000800 */
[----:B-1----:R-:W-:-:S05]  /*0e40*/  LOP3.LUT R2, R2, 0x1800, RZ, 0xb8, !PT ;  /* 0x0000180002027812 */ /* 0x002fca00078eb8ff */
[----:B------:R1:W-:Y:S02]  /*0e50*/  STS [UR8+0x8], R2 ;  /* 0x00000802ff007988 */ /* 0x0003e40008000808 */
.L_x_33:
[----:B------:R-:W-:Y:S05]  /*0e60*/  @P3 BREAK.RELIABLE B2 ;  /* 0x0000000000023942 */ /* 0x000fea0003800100 */
[----:B------:R-:W-:Y:S05]  /*0e70*/  @P3 BRA `(.L_x_35) ;  /* 0x0000000000243947 */ /* 0x000fea0003800000 */
[----:B-1-345:R-:W1:Y:S01]  /*0e80*/  LDS R2, [UR8+0x8] ;  /* 0x00000808ff027984 */ /* 0x03ae620008000800 */
[----:B------:R-:W-:-:S05]  /*0e90*/  IMAD.MOV.U32 R3, RZ, RZ, 0x6000 ;  /* 0x00006000ff037424 */ /* 0x000fca00078e00ff */
[----:B-1----:R-:W-:-:S04]  /*0ea0*/  LOP3.LUT R2, R2, 0x2000, R3, 0xd8, !PT ;  /* 0x0000200002027812 */ /* 0x002fc800078ed803 */
[----:B------:R-:W-:-:S05]  /*0eb0*/  LOP3.LUT R2, R2, 0x400000, RZ, 0xb8, !PT ;  /* 0x0040000002027812 */ /* 0x000fca00078eb8ff */
[----:B------:R4:W-:Y:S02]  /*0ec0*/  STS [UR8+0x8], R2 ;  /* 0x00000802ff007988 */ /* 0x0009e40008000808 */
.L_x_34:
[----:B------:R-:W-:Y:S05]  /*0ed0*/  BSYNC.RELIABLE B2 ;  /* 0x0000000000027941 */ /* 0x000fea0003800100 */
.L_x_30:
[----:B-1-34-:R-:W1:Y:S02]  /*0ee0*/  @!P3 LDS R2, [UR8+0x8] ;  /* 0x00000808ff02b984 */ /* 0x01ae640008000800 */
[----:B-1----:R-:W-:-:S05]  /*0ef0*/  @!P3 LOP3.LUT R2, R2, 0x8000, RZ, 0xb8, !PT ;  /* 0x000080000202b812 */ /* 0x002fca00078eb8ff */
[----:B------:R1:W-:Y:S02]  /*0f00*/  @!P3 STS [UR8+0x8], R2 ;  /* 0x00000802ff00b988 */ /* 0x0003e40008000808 */
.L_x_35:
[----:B------:R-:W-:Y:S05]  /*0f10*/  BSYNC.RECONVERGENT B3 ;  /* 0x0000000000037941 */ /* 0x000fea0003800200 */
.L_x_29:
[----:B------:R-:W-:Y:S05]  /*0f20*/  WARPSYNC.ALL ;  /* 0x0000000000007948 */ /* 0x000fea0003800000 */
[----:B------:R-:W-:Y:S01]  /*0f30*/  NOP ;  /* 0x0000000000007918 */ /* 0x000fe20000000000 */
[----:B------:R-:W-:-:S04]  /*0f40*/  UIADD3 UR5, UPT, UPT, UR4, 0x80, URZ ;  /* 0x0000008004057890 */ /* 0x000fc8000fffe0ff */
[----:B------:R-:W-:-:S04]  /*0f50*/  UIADD3 UR16, UP0, UPT, UR5, UR12, URZ ;  /* 0x0000000c05107290 */ /* 0x000fc8000ff1e0ff */
[----:B------:R-:W-:Y:S01]  /*0f60*/  ULEA.HI.X.SX32 UR17, UR5, UR13, 0x1, UP0 ;  /* 0x0000000d05117291 */ /* 0x000fe200080f0eff */
[----:B------:R-:W-:Y:S11]  /*0f70*/  @P0 BRA `(.L_x_36) ;  /* 0x0000000000300947 */ /* 0x000ff60003800000 */
[----:B-1-345:R-:W1:Y:S01]  /*0f80*/  S2R R2, SR_LANEID ;  /* 0x0000000000027919 */ /* 0x03ae620000000000 */
[----:B------:R-:W-:Y:S05]  /*0f90*/  WARPSYNC.ALL ;  /* 0x0000000000007948 */ /* 0x000fea0003800000 */
[----:B------:R-:W-:Y:S01]  /*0fa0*/  NOP ;  /* 0x0000000000007918 */ /* 0x000fe20000000000 */
[----:B-1----:R-:W-:-:S05]  /*0fb0*/  IMAD.SHL.U32 R8, R2, 0x4, RZ ;  /* 0x0000000402087824 */ /* 0x002fca00078e00ff */
[----:B------:R-:W1:Y:S01]  /*0fc0*/  LDS R7, [R8+UR8] ;  /* 0x0000000808077984 */ /* 0x000e620008000800 */
[----:B------:R-:W-:-:S05]  /*0fd0*/  IADD3 R2, P1, PT, R8, UR16, RZ ;  /* 0x0000001008027c10 */ /* 0x000fca000ff3e0ff */
[----:B------:R-:W-:-:S05]  /*0fe0*/  IMAD.X R3, RZ, RZ, UR17, P1 ;  /* 0x00000011ff037e24 */ /* 0x000fca00088e06ff */
[----:B-1----:R1:W3:Y:S01]  /*0ff0*/  ATOMG.E.EXCH.STRONG.GPU PT, RZ, [R2], R7 ;  /* 0x0000000702ff73a8 */ /* 0x0022e200041ee100 */
[----:B------:R-:W-:-:S04]  /*1000*/  DEPBAR {5,4,3,2,1,0} ;  /* 0x0000003f0000791a */ /* 0x000fc80000000000 */
[----:B------:R-:W4:Y:S02]  /*1010*/  CCTL.E.C.LDCU.IV.DEEP [UR16] ;  /* 0x0000000010007540 */ /* 0x000f240009c08000 */
[----:B----4-:R1:W-:Y:S01]  /*1020*/  UTMACCTL.IV [UR16] ;  /* 0x00000000100079b9 */ /* 0x0103e20008000000 */
[----:B------:R-:W-:Y:S01]  /*1030*/  NOP ;  /* 0x0000000000007918 */ /* 0x000fe20000000000 */
.L_x_36:
[----:B------:R-:W-:Y:S05]  /*1040*/  @P0 BRA `(.L_x_37) ;  /* 0x00000000000c0947 */ /* 0x000fea0003800000 */
[----:B------:R0:W-:Y:S01]  /*1050*/  UTMACMDFLUSH ;  /* 0x00000000000079b7 */ /* 0x0001e20000000000 */
[----:B------:R-:W-:Y:S05]  /*1060*/  @P0 BRA `(.L_x_37) ;  /* 0x0000000000040947 */ /* 0x000fea0003800000 */
[----:B------:R-:W-:-:S04]  /*1070*/  DEPBAR.LE SB0, 0x0 ;  /* 0x000080000000791a */ /* 0x000fc80000000000 */
.L_x_37:
[----:B------:R-:W-:Y:S05]  /*1080*/  WARPSYNC.ALL ;  /* 0x0000000000007948 */ /* 0x000fea0003800000 */
[----:B------:R-:W-:Y:S01]  /*1090*/  NOP ;  /* 0x0000000000007918 */ /* 0x000fe20000000000 */
[----:B---3--:R-:W-:Y:S06]  /*10a0*/  BAR.SYNC.DEFER_BLOCKING 0x0 ;  /* 0x0000000000007b1d */ /* 0x008fec0000010000 */
[----:B------:R-:W-:Y:S02]  /*10b0*/  BSSY.RECONVERGENT B3, `(.L_x_38) ;  /* 0x000000b000037945 */ /* 0x000fe40003800200 */
[----:B------:R-:W-:Y:S06]  /*10c0*/  BAR.SYNC.DEFER_BLOCKING 0x0 ;  /* 0x0000000000007b1d */ /* 0x000fec0000010000 */
[----:B------:R3:W-:Y:S01]  /*10d0*/  @!P0 STS [R4], RZ ;  /* 0x000000ff04008388 */ /* 0x0007e20000000800 */
[----:B------:R-:W-:Y:S01]  /*10e0*/  NOP ;  /* 0x0000000000007918 */ /* 0x000fe20000000000 */
[----:B------:R-:W-:Y:S05]  /*10f0*/  @P3 BRA `(.L_x_39) ;  /* 0x0000000000183947 */ /* 0x000fea0003800000 */
[----:B-1--45:R-:W1:Y:S01]  /*1100*/  LDS R2, [UR8+0x8] ;  /* 0x00000808ff027984 */ /* 0x032e620008000800 */
[----:B------:R-:W4:Y:S01]  /*1110*/  LDC.64 R8, c[0x0][0x390] ;  /* 0x0000e400ff087b82 */ /* 0x000f220000000a00 */
[----:B------:R-:W-:Y:S02]  /*1120*/  IMAD.MOV.U32 R3, RZ, RZ, 0x70 ;  /* 0x00000070ff037424 */ /* 0x000fe400078e00ff */
[----:B----4-:R4:W-:Y:S03]  /*1130*/  STS.64 [UR8], R8 ;  /* 0x00000008ff007988 */ /* 0x0109e60008000a08 */
[----:B-1----:R-:W-:-:S05]  /*1140*/  LOP3.LUT R2, R2, 0x10, R3, 0xd8, !PT ;  /* 0x0000001002027812 */ /* 0x002fca00078ed803 */
[----:B------:R4:W-:Y:S02]  /*1150*/  STS [UR8+0x8], R2 ;  /* 0x00000802ff007988 */ /* 0x0009e40008000808 */
.L_x_39:
[----:B-1----:R-:W-:Y:S05]  /*1160*/  BSYNC.RECONVERGENT B3 ;  /* 0x0000000000037941 */ /* 0x002fea0003800200 */
.L_x_38:
[----:B------:R-:W-:Y:S04]  /*1170*/  BSSY.RECONVERGENT B4, `(.L_x_40) ;  /* 0x0000033000047945 */ /* 0x000fe80003800200 */
[----:B------:R-:W-:Y:S04]  /*1180*/  BSSY.RELIABLE B3, `(.L_x_41) ;  /* 0x000002e000037945 */ /* 0x000fe80003800100 */
[----:B------:R-:W-:Y:S05]  /*1190*/  @P3 BRA `(.L_x_42) ;  /* 0x0000000000243947 */ /* 0x000fea0003800000 */
[----:B----45:R-:W1:Y:S01]  /*11a0*/  LDS R2, [UR8+0x34] ;  /* 0x00003408ff027984 */ /* 0x030e620008000800 */
[----:B------:R-:W-:-:S05]  /*11b0*/  IMAD.MOV.U32 R3, RZ, RZ, 0x7f000000 ;  /* 0x7f000000ff037424 */ /* 0x000fca00078e00ff */
[----:B-1----:R-:W-:-:S05]  /*11c0*/  LOP3.LUT R2, R2, 0xff000000, R3, 0xb8, !PT ;  /* 0xff00000002027812 */ /* 0x002fca00078eb803 */
[----:B------:R1:W-:Y:S01]  /*11d0*/  STS [UR8+0x34], R2 ;  /* 0x00003402ff007988 */ /* 0x0003e20008000808 */
[----:B------:R-:W-:Y:S05]  /*11e0*/  @P3 BRA `(.L_x_43) ;  /* 0x0000000000183947 */ /* 0x000fea0003800000 */
[----:B-1----:R-:W1:Y:S01]  /*11f0*/  LDS R2, [UR8+0x38] ;  /* 0x00003808ff027984 */ /* 0x002e620008000800 */
[----:B------:R-:W-:-:S05]  /*1200*/  IMAD.MOV.U32 R3, RZ, RZ, 0x3f ;  /* 0x0000003fff037424 */ /* 0x000fca00078e00ff */
[----:B-1----:R-:W-:-:S05]  /*1210*/  LOP3.LUT R2, R2, 0xff, R3, 0xb8, !PT ;  /* 0x000000ff02027812 */ /* 0x002fca00078eb803 */
[----:B------:R1:W-:Y:S02]  /*1220*/  STS [UR8+0x38], R2 ;  /* 0x00003802ff007988 */ /* 0x0003e40008000808 */
.L_x_42:
[----:B------:R-:W-:Y:S05]  /*1230*/  @P3 BRA `(.L_x_44) ;  /* 0x00000000000c3947 */ /* 0x000fea0003800000 */
[----:B------:R1:W-:Y:S02]  /*1240*/  STS [UR8+0x20], R5 ;  /* 0x00002005ff007988 */ /* 0x0003e40008000808 */
.L_x_43:
[----:B------:R-:W-:Y:S05]  /*1250*/  @P3 BRA `(.L_x_45) ;  /* 0x0000000000243947 */ /* 0x000fea0003800000 */
[----:B------:R1:W-:Y:S02]  /*1260*/  STS [UR8+0x24], R6 ;  /* 0x00002406ff007988 */ /* 0x0003e40008000808 */
.L_x_44:
[----:B------:R-:W-:Y:S05]  /*1270*/  @P3 BRA `(.L_x_46) ;  /* 0x00000000002c3947 */ /* 0x000fea0003800000 */
[----:B-1--45:R-:W1:Y:S01]  /*1280*/  LDS R2, [UR8+0x1c] ;  /* 0x00001c08ff027984 */ /* 0x032e620008000800 */
[----:B------:R-:W4:Y:S02]  /*1290*/  LDC.64 R6, c[0x0][0x3b8] ;  /* 0x0000ee00ff067b82 */ /* 0x000f240000000a00 */
[--C-:B----4-:R-:W-:Y:S02]  /*12a0*/  SHF.R.U32.HI R5, RZ, 0x4, R7.reuse ;  /* 0x00000004ff057819 */ /* 0x110fe40000011607 */
[----:B------:R-:W-:-:S05]  /*12b0*/  SHF.R.U64 R3, R6, 0x4, R7 ;  /* 0x0000000406037819 */ /* 0x000fca0000001207 */
[----:B------:R4:W-:Y:S01]  /*12c0*/  STS [UR8+0xc], R3 ;  /* 0x00000c03ff007988 */ /* 0x0009e20008000808 */
[----:B-1----:R-:W-:-:S05]  /*12d0*/  LOP3.LUT R2, R2, 0xf, R5, 0xb8, !PT ;  /* 0x0000000f02027812 */ /* 0x002fca00078eb805 */
[----:B------:R4:W-:Y:S02]  /*12e0*/  STS [UR8+0x1c], R2 ;  /* 0x00001c02ff007988 */ /* 0x0009e40008000808 */
.L_x_45:
[----:B------:R-:W-:Y:S05]  /*12f0*/  @P3 BRA `(.L_x_47) ;  /* 0x00000000001c3947 */ /* 0x000fea0003800000 */
[----:B-1--45:R-:W1:Y:S02]  /*1300*/  LDS R2, [UR8+0x34] ;  /* 0x00003408ff027984 */ /* 0x032e640008000800 */
[----:B-1----:R-:W-:-:S05]  /*1310*/  LOP3.LUT R2, R2, 0x7, RZ, 0xb8, !PT ;  /* 0x0000000702027812 */ /* 0x002fca00078eb8ff */
[----:B------:R1:W-:Y:S02]  /*1320*/  STS [UR8+0x34], R2 ;  /* 0x00003402ff007988 */ /* 0x0003e40008000808 */
.L_x_46:
[----:B------:R-:W-:Y:S05]  /*1330*/  @P3 BRA `(.L_x_48) ;  /* 0x00000000001c3947 */ /* 0x000fea0003800000 */
[----:B-1--45:R-:W1:Y:S02]  /*1340*/  LDS R2, [UR8+0x34] ;  /* 0x00003408ff027984 */ /* 0x032e640008000800 */
[----:B-1----:R-:W-:-:S05]  /*1350*/  LOP3.LUT R2, R2, 0x38, RZ, 0xb8, !PT ;  /* 0x0000003802027812 */ /* 0x002fca00078eb8ff */
[----:B------:R1:W-:Y:S02]  /*1360*/  STS [UR8+0x34], R2 ;  /* 0x00003402ff007988 */ /* 0x0003e40008000808 */
.L_x_47:
[----:B------:R-:W-:Y:S05]  /*1370*/  @P3 BRA `(.L_x_49) ;  /* 0x00000000001c3947 */ /* 0x000fea0003800000 */
[----:B-1--45:R-:W1:Y:S02]  /*1380*/  LDS R2, [UR8+0x8] ;  /* 0x00000808ff027984 */ /* 0x032e640008000800 */
[----:B-1----:R-:W-:-:S05]  /*1390*/  LOP3.LUT R2, R2, 0x780, RZ, 0xb8, !PT ;  /* 0x0000078002027812 */ /* 0x002fca00078eb8ff */
[----:B------:R1:W-:Y:S02]  /*13a0*/  STS [UR8+0x8], R2 ;  /* 0x00000802ff007988 */ /* 0x0003e40008000808 */
.L_x_48:
[----:B------:R-:W-:Y:S05]  /*13b0*/  @P3 BRA `(.L_x_50) ;  /* 0x0000000000283947 */ /* 0x000fea0003800000 */
[----:B-1--45:R-:W1:Y:S02]  /*13c0*/  LDS R2, [UR8+0x8] ;  /* 0x00000808ff027984 */ /* 0x032e640008000800 */
[----:B-1----:R-:W-:-:S05]  /*13d0*/  LOP3.LUT R2, R2, 0x1800, RZ, 0xb8, !PT ;  /* 0x0000180002027812 */ /* 0x002fca00078eb8ff */
[----:B------:R1:W-:Y:S02]  /*13e0*/  STS [UR8+0x8], R2 ;  /* 0x00000802ff007988 */ /* 0x0003e40008000808 */
.L_x_49:
[----:B------:R-:W-:Y:S05]  /*13f0*/  @P3 BREAK.RELIABLE B3 ;  /* 0x0000000000033942 */ /* 0x000fea0003800100 */
[----:B------:R-:W-:Y:S05]  /*1400*/  @P3 BRA `(.L_x_51) ;  /* 0x0000000000243947 */ /* 0x000fea0003800000 */
[----:B-1--45:R-:W1:Y:S01]  /*1410*/  LDS R2, [UR8+0x8] ;  /* 0x00000808ff027984 */ /* 0x032e620008000800 */
[----:B------:R-:W-:-:S05]  /*1420*/  IMAD.MOV.U32 R3, RZ, RZ, 0x6000 ;  /* 0x00006000ff037424 */ /* 0x000fca00078e00ff */
[----:B-1----:R-:W-:-:S04]  /*1430*/  LOP3.LUT R2, R2, 0x6000, R3, 0xd8, !PT ;  /* 0x0000600002027812 */ /* 0x002fc800078ed803 */
[----:B------:R-:W-:-:S05]  /*1440*/  LOP3.LUT R2, R2, 0x400000, RZ, 0xb8, !PT ;  /* 0x0040000002027812 */ /* 0x000fca00078eb8ff */
[----:B------:R1:W-:Y:S02]  /*1450*/  STS [UR8+0x8], R2 ;  /* 0x00000802ff007988 */ /* 0x0003e40008000808 */
.L_x_50:
[----:B------:R-:W-:Y:S05]  /*1460*/  BSYNC.RELIABLE B3 ;  /* 0x0000000000037941 */ /* 0x000fea0003800100 */
.L_x_41:
[----:B-1--45:R-:W1:Y:S02]  /*1470*/  @!P3 LDS R2, [UR8+0x8] ;  /* 0x00000808ff02b984 */ /* 0x032e640008000800 */
[----:B-1----:R-:W-:-:S05]  /*1480*/  @!P3 LOP3.LUT R2, R2, 0x8000, RZ, 0xb8, !PT ;  /* 0x000080000202b812 */ /* 0x002fca00078eb8ff */
[----:B------:R1:W-:Y:S02]  /*1490*/  @!P3 STS [UR8+0x8], R2 ;  /* 0x00000802ff00b988 */ /* 0x0003e40008000808 */
.L_x_51:
[----:B------:R-:W-:Y:S05]  /*14a0*/  BSYNC.RECONVERGENT B4 ;  /* 0x0000000000047941 */ /* 0x000fea0003800200 */
.L_x_40:
[----:B------:R-:W-:Y:S05]  /*14b0*/  WARPSYNC.ALL ;  /* 0x0000000000007948 */ /* 0x000fea0003800000 */
[----:B------:R-:W-:Y:S01]  /*14c0*/  NOP ;  /* 0x0000000000007918 */ /* 0x000fe20000000000 */
[----:B------:R-:W-:-:S04]  /*14d0*/  UIADD3 UR4, UPT, UPT, UR4, 0x100, URZ ;  /* 0x0000010004047890 */ /* 0x000fc8000fffe0ff */
[----:B------:R-:W-:-:S04]  /*14e0*/  UIADD3 UR19, UP0, UPT, UR4, UR12, URZ ;  /* 0x0000000c04137290 */ /* 0x000fc8000ff1e0ff */
[----:B------:R-:W-:Y:S01]  /*14f0*/  ULEA.HI.X.SX32 UR24, UR4, UR13, 0x1, UP0 ;  /* 0x0000000d04187291 */ /* 0x000fe200080f0eff */
[----:B------:R-:W-:Y:S11]  /*1500*/  @P0 BRA `(.L_x_52) ;  /* 0x0000000000380947 */ /* 0x000ff60003800000 */
[----:B-1--45:R-:W1:Y:S01]  /*1510*/  S2R R2, SR_LANEID ;  /* 0x0000000000027919 */ /* 0x032e620000000000 */
[----:B------:R-:W-:Y:S05]  /*1520*/  WARPSYNC.ALL ;  /* 0x0000000000007948 */ /* 0x000fea0003800000 */
[----:B------:R-:W-:Y:S01]  /*1530*/  NOP ;  /* 0x0000000000007918 */ /* 0x000fe20000000000 */
[----:B-123--:R-:W-:-:S05]  /*1540*/  IMAD.SHL.U32 R4, R2, 0x4, RZ ;  /* 0x0000000402047824 */ /* 0x00efca00078e00ff */
[----:B------:R-:W1:Y:S01]  /*1550*/  LDS R5, [R4+UR8] ;  /* 0x0000000804057984 */ /* 0x000e620008000800 */
[----:B------:R-:W-:Y:S01]  /*1560*/  IADD3 R2, P1, PT, R4, UR19, RZ ;  /* 0x0000001304027c10 */ /* 0x000fe2000ff3e0ff */
[----:B------:R-:W-:-:S04]  /*1570*/  UMOV UR4, UR19 ;  /* 0x0000001300047c82 */ /* 0x000fc80008000000 */
[----:B------:R-:W-:Y:S01]  /*1580*/  IMAD.X R3, RZ, RZ, UR24, P1 ;  /* 0x00000018ff037e24 */ /* 0x000fe200088e06ff */
[----:B------:R-:W-:-:S04]  /*1590*/  UMOV UR5, UR24 ;  /* 0x0000001800057c82 */ /* 0x000fc80008000000 */
[----:B-1----:R1:W2:Y:S01]  /*15a0*/  ATOMG.E.EXCH.STRONG.GPU PT, RZ, [R2], R5 ;  /* 0x0000000502ff73a8 */ /* 0x0022a200041ee100 */
[----:B------:R-:W-:-:S04]  /*15b0*/  DEPBAR {5,4,3,2,1,0} ;  /* 0x0000003f0000791a */ /* 0x000fc80000000000 */
[----:B------:R-:W3:Y:S02]  /*15c0*/  CCTL.E.C.LDCU.IV.DEEP [UR4] ;  /* 0x0000000004007540 */ /* 0x000ee40009c08000 */
[----:B---3--:R1:W-:Y:S01]  /*15d0*/  UTMACCTL.IV [UR4] ;  /* 0x00000000040079b9 */ /* 0x0083e20008000000 */
[----:B------:R-:W-:Y:S01]  /*15e0*/  NOP ;  /* 0x0000000000007918 */ /* 0x000fe20000000000 */
.L_x_52:
[----:B------:R-:W-:Y:S05]  /*15f0*/  @P0 BRA `(.L_x_53) ;  /* 0x00000000000c0947 */ /* 0x000fea0003800000 */
[----:B------:R0:W-:Y:S01]  /*1600*/  UTMACMDFLUSH ;  /* 0x00000000000079b7 */ /* 0x0001e20000000000 */
[----:B------:R-:W-:Y:S05]  /*1610*/  @P0 BRA `(.L_x_53) ;  /* 0x0000000000040947 */ /* 0x000fea0003800000 */
[----:B------:R-:W-:-:S04]  /*1620*/  DEPBAR.LE SB0, 0x0 ;  /* 0x000080000000791a */ /* 0x000fc80000000000 */
.L_x_53:
[----:B------:R-:W-:Y:S05]  /*1630*/  WARPSYNC.ALL ;  /* 0x0000000000007948 */ /* 0x000fea0003800000 */
[----:B------:R-:W-:Y:S01]  /*1640*/  NOP ;  /* 0x0000000000007918 */ /* 0x000fe20000000000 */
[----:B--2---:R-:W-:Y:S01]  /*1650*/  BAR.SYNC.DEFER_BLOCKING 0x0 ;  /* 0x0000000000007b1d */ /* 0x004fe20000010000 */
[----:B------:R-:W-:Y:S01]  /*1660*/  ISETP.GE.AND P0, PT, R10, 0x1, PT ;  /* 0x000000010a00780c */ /* 0x000fe20003f06270 */
[----:B------:R-:W-:Y:S01]  /*1670*/  USHF.L.U32 UR11, UR11, 0x8, URZ ;  /* 0x000000080b0b7899 */ /* 0x000fe200080006ff */
[----:B-1--45:R-:W-:Y:S01]  /*1680*/  SHF.R.U32.HI R2, RZ, 0x5, R0 ;  /* 0x00000005ff027819 */ /* 0x032fe20000011600 */
[----:B------:R-:W-:-:S02]  /*1690*/  USHF.L.U32 UR23, UR9, 0x6, URZ ;  /* 0x0000000609177899 */ /* 0x000fc400080006ff */
[----:B------:R-:W-:Y:S01]  /*16a0*/  VOTEU.ALL UP0, P3 ;  /* 0x0000000000ff7886 */ /* 0x000fe20001800000 */
[----:B------:R-:W-:Y:S01]  /*16b0*/  UMOV UR4, 0x1 ;  /* 0x0000000100047882 */ /* 0x000fe20000000000 */
[----:B------:R-:W-:Y:S01]  /*16c0*/  VOTEU.ALL UP1, P3 ;  /* 0x0000000000ff7886 */ /* 0x000fe20001820000 */
[----:B------:R-:W-:Y:S02]  /*16d0*/  R2UR UR18, R2 ;  /* 0x00000000021272ca */ /* 0x000fe400000e0000 */
[----:B------:R-:W-:-:S04]  /*16e0*/  @!UP0 UIADD3 UR12, UPT, UPT, -UR4, 0x100000, URZ ;  /* 0x00100000040c8890 */ /* 0x000fc8000fffe1ff */
[----:B------:R-:W-:Y:S02]  /*16f0*/  @!UP0 USHF.L.U32 UR13, UR12, 0xb, URZ ;  /* 0x0000000b0c0d8899 */ /* 0x000fe400080006ff */
[----:B------:R-:W-:Y:S02]  /*1700*/  @!UP0 USHF.L.U32 UR12, UR12, 0x1, URZ ;  /* 0x000000010c0c8899 */ /* 0x000fe400080006ff */
[----:B------:R-:W-:-:S04]  /*1710*/  @!UP0 UIADD3 UR4, UPT, UPT, -UR4, 0x100000, URZ ;  /* 0x0010000004048890 */ /* 0x000fc8000fffe1ff */
[----:B------:R-:W-:Y:S02]  /*1720*/  @!UP0 USHF.L.U32 UR5, UR4, 0xb, URZ ;  /* 0x0000000b04058899 */ /* 0x000fe400080006ff */
[----:B------:R-:W-:Y:S01]  /*1730*/  @!UP0 USHF.L.U32 UR4, UR4, 0x1, URZ ;  /* 0x0000000104048899 */ /* 0x000fe200080006ff */
[----:B------:R-:W-:Y:S01]  /*1740*/  VOTEU.ALL UP0, P3 ;  /* 0x0000000000ff7886 */ /* 0x000fe20001800000 */
[----:B------:R-:W1:Y:S04]  /*1750*/  FENCE.VIEW.ASYNC.S ;  /* 0x00000000000073c6 */ /* 0x000e680000000000 */
[----:B-1----:R1:W2:Y:S06]  /*1760*/  @!UP0 SYNCS.EXCH.64 URZ, [UR8+0x2800], UR12 ;  /* 0x0028000c08ff85b2 */ /* 0x0022ac0008000100 */
[----:B------:R1:W4:Y:S01]  /*1770*/  @!UP1 SYNCS.EXCH.64 URZ, [UR8+0x2810], UR4 ;  /* 0x0028100408ff95b2 */ /* 0x0003220008000100 */
[----:B------:R-:W-:Y:S05]  /*1780*/  @!P0 BRA `(.L_x_54) ;  /* 0x0000000400888947 */ /* 0x000fea0003800000 */
[----:B--2-4-:R-:W-:Y:S01]  /*1790*/  BAR.SYNC.DEFER_BLOCKING 0x0 ;  /* 0x0000000000007b1d */ /* 0x014fe20000010000 */
[----:B------:R-:W-:Y:S01]  /*17a0*/  ELECT P1, URZ, PT ;  /* 0x0000000000ff782f */ /* 0x000fe20003820000 */
[----:B------:R-:W-:Y:S01]  /*17b0*/  @!P3 IMAD.MOV.U32 R2, RZ, RZ, 0x2800 ;  /* 0x00002800ff02b424 */ /* 0x000fe200078e00ff */
[----:B------:R-:W-:Y:S02]  /*17c0*/  UIADD3 UR20, UPT, UPT, UR8, 0x2000, URZ ;  /* 0x0000200008147890 */ /* 0x000fe4000fffe0ff */
[----:B------:R-:W-:Y:S02]  /*17d0*/  ISETP.LT.U32.AND P1, PT, R132, 0x20, P1 ;  /* 0x000000208400780c */ /* 0x000fe40000f21070 */
[----:B------:R-:W-:Y:S01]  /*17e0*/  ELECT P0, URZ, PT ;  /* 0x0000000000ff782f */ /* 0x000fe20003800000 */
[----:B------:R-:W-:-:S03]  /*17f0*/  USHF.R.U32.HI UR14, URZ, 0x4, UR8 ;  /* 0x00000004ff0e7899 */ /* 0x000fc60008011608 */
[----:B------:R-:W-:Y:S01]  /*1800*/  ISETP.LT.U32.AND P0, PT, R132, 0x20, P0 ;  /* 0x000000208400780c */ /* 0x000fe20000701070 */
[----:B-1----:R-:W-:Y:S02]  /*1810*/  USHF.R.U32.HI UR12, URZ, 0x4, UR20 ;  /* 0x00000004ff0c7899 */ /* 0x002fe40008011614 */
[----:B------:R-:W-:Y:S02]  /*1820*/  USGXT.U32 UR14, UR14, 0xe ;  /* 0x0000000e0e0e789a */ /* 0x000fe40008000000 */
[----:B------:R-:W-:Y:S01]  /*1830*/  USGXT.U32 UR12, UR12, 0xe ;  /* 0x0000000e0c0c789a */ /* 0x000fe20008000000 */
[----:B------:R-:W-:Y:S01]  /*1840*/  UMOV UR15, 0xc0004010 ;  /* 0xc0004010000f7882 */ /* 0x000fe20000000000 */
[----:B------:R-:W-:Y:S01]  /*1850*/  VOTEU.ANY UP0, P1 ;  /* 0x0000000000ff7886 */ /* 0x000fe20000800100 */
[----:B------:R-:W-:Y:S01]  /*1860*/  VOTEU.ANY UP2, P1 ;  /* 0x0000000000ff7886 */ /* 0x000fe20000840100 */
[----:B------:R-:W-:-:S03]  /*1870*/  UMOV UR13, 0xc0004010 ;  /* 0xc0004010000d7882 */ /* 0x000fc60000000000 */
[----:B------:R-:W-:Y:S02]  /*1880*/  @UP0 UIADD3 UR21, UPT, UPT, UR8, 0x2800, URZ ;  /* 0x0000280008150890 */ /* 0x000fe4000fffe0ff */
[----:B------:R1:W-:Y:S01]  /*1890*/  @!P3 SYNCS.ARRIVE.TRANS64 RZ, [UR8+0x2800], R2 ;  /* 0x00280002ffffb9a7 */ /* 0x0003e20008000008 */
[----:B------:R-:W-:Y:S01]  /*18a0*/  @UP0 UMOV UR22, URZ ;  /* 0x000000ff00160c82 */ /* 0x000fe20008000000 */
[----:B------:R-:W-:Y:S01]  /*18b0*/  BAR.SYNC.DEFER_BLOCKING 0x0 ;  /* 0x0000000000007b1d */ /* 0x000fe20000010000 */
[----:B------:R-:W-:-:S05]  /*18c0*/  UISETP.NE.U32.AND UP0, UPT, UR18, URZ, UPT ;  /* 0x000000ff1200728c */ /* 0x000fca000bf05070 */
[----:B------:R-:W-:Y:S01]  /*18d0*/  VOTEU.ANY UP1, P0 ;  /* 0x0000000000ff7886 */ /* 0x000fe20000020100 */
[----:B------:R-:W-:-:S04]  /*18e0*/  VOTEU.ANY UP3, P0 ;  /* 0x0000000000ff7886 */ /* 0x000fc80000060100 */
[----:B------:R-:W-:Y:S01]  /*18f0*/  @UP1 UIADD3 UR4, UPT, UPT, UR8, 0x2800, URZ ;  /* 0x0000280008041890 */ /* 0x000fe2000fffe0ff */
[----:B------:R-:W-:-:S06]  /*1900*/  @UP1 UMOV UR10, URZ ;  /* 0x000000ff000a1c82 */ /* 0x000fcc0008000000 */
[----:B------:R-:W-:Y:S01]  /*1910*/  @UP3 UMOV UR9, UR4 ;  /* 0x0000000400093c82 */ /* 0x000fe20008000000 */
[----:B------:R1:W-:Y:S01]  /*1920*/  @UP2 UTMALDG.2D [UR20], [UR6] ;  /* 0x00000014060025b4 */ /* 0x0003e20008008000 */
[----:B------:R2:W-:Y:S06]  /*1930*/  MEMBAR.ALL.CTA ;  /* 0x0000000000007992 */ /* 0x0005ec0000008000 */
[----:B--2---:R-:W2:Y:S02]  /*1940*/  FENCE.VIEW.ASYNC.S ;  /* 0x00000000000073c6 */ /* 0x004ea40000000000 */
[----:B--2---:R-:W-:Y:S06]  /*1950*/  BAR.SYNC.DEFER_BLOCKING 0x0 ;  /* 0x0000000000007b1d */ /* 0x004fec0000010000 */
[----:B------:R1:W-:Y:S02]  /*1960*/  @UP3 UTMALDG.2D [UR8], [UR16] ;  /* 0x00000008100035b4 */ /* 0x0003e40008008000 */
[----:B------:R-:W-:Y:S06]  /*1970*/  BAR.SYNC.DEFER_BLOCKING 0x0 ;  /* 0x0000000000007b1d */ /* 0x000fec0000010000 */
[----:B------:R-:W2:Y:S02]  /*1980*/  SYNCS.PHASECHK.TRANS64.TRYWAIT P0, [UR8+0x2800], RZ ;  /* 0x002800ffff0075a7 */ /* 0x000ea40008001108 */
[----:B-12---:R-:W-:Y:S05]  /*1990*/  @!P0 BRA `(.L_x_55) ;  /* 0x0000000c008c8947 */ /* 0x006fea0003800000 */
.L_x_67:
[----:B------:R-:W-:Y:S05]  /*19a0*/  BRA.U UP0, `(.L_x_56) ;  /* 0x0000000100107547 */ /* 0x000fea000b800000 */
[----:B------:R-:W-:Y:S01]  /*19b0*/  UMOV UR4, 0x0 ;  /* 0x0000000000047882 */ /* 0x000fe20000000000 */
[----:B------:R-:W-:Y:S02]  /*19c0*/  UMOV UR5, 0x4400010 ;  /* 0x0440001000057882 */ /* 0x000fe40000000000 */
[----:B------:R1:W-:Y:S01]  /*19d0*/  UTCQMMA gdesc[UR12], gdesc[UR14], tmem[UR25], tmem[UR4], idesc[UR5], !UPT ;  /* 0x00ff040e0c0075ea */ /* 0x0003e2000f800319 */
[----:B------:R-:W-:Y:S02]  /*19e0*/  NOP ;  /* 0x0000000000007918 */ /* 0x000fe40000000000 */
.L_x_56:
[----:B------:R-:W-:Y:S01]  /*19f0*/  ELECT P0, URZ, PT ;  /* 0x0000000000ff782f */ /* 0x000fe20003800000 */
[----:B-1----:R-:W-:-:S03]  /*1a00*/  UIADD3 UR4, UPT, UPT, UR8, 0x2810, URZ ;  /* 0x0000281008047890 */ /* 0x002fc6000fffe0ff */
[----:B------:R-:W-:Y:S01]  /*1a10*/  ISETP.LT.U32.AND P0, PT, R132, 0x20, P0 ;  /* 0x000000208400780c */ /* 0x000fe20000701070 */
[----:B------:R-:W-:-:S12]  /*1a20*/  UMOV UR5, URZ ;  /* 0x000000ff00057c82 */ /* 0x000fd80008000000 */
[----:B------:R-:W-:Y:S01]  /*1a30*/  VOTEU.ANY UP0, P0 ;  /* 0x0000000000ff7886 */ /* 0x000fe20000000100 */
[----:B------:R-:W-:Y:S01]  /*1a40*/  VOTEU.ANY UP1, P0 ;  /* 0x0000000000ff7886 */ /* 0x000fe20000020100 */
[----:B------:R-:W-:-:S03]  /*1a50*/  ISETP.GE.U32.AND P0, PT, R10, 0x21, PT ;  /* 0x000000210a00780c */ /* 0x000fc60003f06070 */
[----:B------:R-:W-:Y:S02]  /*1a60*/  @UP0 UMOV UR9, UR4 ;  /* 0x0000000400090c82 */ /* 0x000fe40008000000 */
[----:B------:R1:W-:Y:S01]  /*1a70*/  @UP1 UTCBAR [UR9], URZ ;  /* 0x000000ff090013e9 */ /* 0x0003e200080000ff */
[----:B------:R-:W-:Y:S06]  /*1a80*/  BAR.SYNC.DEFER_BLOCKING 0x0 ;  /* 0x0000000000007b1d */ /* 0x000fec0000010000 */
[----:B------:R-:W2:Y:S02]  /*1a90*/  SYNCS.PHASECHK.TRANS64.TRYWAIT P1, [UR8+0x2810], RZ ;  /* 0x002810ffff0075a7 */ /* 0x000ea40008021108 */
[----:B-12---:R-:W-:Y:S05]  /*1aa0*/  @!P1 BRA `(.L_x_57) ;  /* 0x0000000c00549947 */ /* 0x006fea0003800000 */
.L_x_68:
[----:B------:R-:W-:Y:S05]  /*1ab0*/  @!P0 BRA `(.L_x_54) ;  /* 0x0000000000bc8947 */ /* 0x000fea0003800000 */
[----:B------:R-:W-:Y:S01]  /*1ac0*/  IMAD.MOV.U32 R2, RZ, RZ, 0x1 ;  /* 0x00000001ff027424 */ /* 0x000fe200078e00ff */
[----:B------:R-:W1:Y:S01]  /*1ad0*/  LDCU UR26, c[0x0][0x3a0] ;  /* 0x00007400ff1a77ac */ /* 0x000e620008000800 */
[----:B------:R-:W-:-:S05]  /*1ae0*/  UMOV UR22, 0x20 ;  /* 0x0000002000167882 */ /* 0x000fca0000000000 */
.L_x_61:
[----:B------:R-:W-:Y:S01]  /*1af0*/  BAR.SYNC.DEFER_BLOCKING 0x0 ;  /* 0x0000000000007b1d */ /* 0x000fe20000010000 */
[----:B------:R-:W-:Y:S01]  /*1b00*/  ELECT P1, URZ, PT ;  /* 0x0000000000ff782f */ /* 0x000fe20003820000 */
[----:B------:R-:W-:Y:S01]  /*1b10*/  @!P3 IMAD.MOV.U32 R3, RZ, RZ, 0x2800 ;  /* 0x00002800ff03b424 */ /* 0x000fe200078e00ff */
[----:B------:R-:W-:Y:S02]  /*1b20*/  ELECT P0, URZ, PT ;  /* 0x0000000000ff782f */ /* 0x000fe40003800000 */
[C---:B------:R-:W-:Y:S01]  /*1b30*/  ISETP.LT.U32.AND P1, PT, R132.reuse, 0x20, P1 ;  /* 0x000000208400780c */ /* 0x040fe20000f21070 */
[----:B------:R-:W-:Y:S01]  /*1b40*/  UMOV UR10, UR22 ;  /* 0x00000016000a7c82 */ /* 0x000fe20008000000 */
[----:B------:R-:W-:-:S11]  /*1b50*/  ISETP.LT.U32.AND P0, PT, R132, 0x20, P0 ;  /* 0x000000208400780c */ /* 0x000fd60000701070 */
[----:B------:R-:W-:Y:S02]  /*1b60*/  VOTEU.ANY UP0, P1 ;  /* 0x0000000000ff7886 */ /* 0x000fe40000800100 */
[----:B------:R-:W-:-:S03]  /*1b70*/  VOTEU.ANY UP1, P0 ;  /* 0x0000000000ff7886 */ /* 0x000fc60000020100 */
[----:B--2---:R-:W-:Y:S02]  /*1b80*/  @UP0 UIADD3 UR20, UPT, UPT, UR8, 0x2000, URZ ;  /* 0x0000200008140890 */ /* 0x004fe4000fffe0ff */
[----:B------:R2:W-:Y:S01]  /*1b90*/  @!P3 SYNCS.ARRIVE.TRANS64 RZ, [UR8+0x2800], R3 ;  /* 0x00280003ffffb9a7 */ /* 0x0005e20008000008 */
[----:B------:R-:W-:Y:S01]  /*1ba0*/  @UP0 UIADD3 UR21, UPT, UPT, UR8, 0x2800, URZ ;  /* 0x0000280008150890 */ /* 0x000fe2000fffe0ff */
[----:B------:R-:W-:Y:S01]  /*1bb0*/  VOTEU.ANY UP0, P1 ;  /* 0x0000000000ff7886 */ /* 0x000fe20000800100 */
[----:B------:R-:W-:Y:S01]  /*1bc0*/  BAR.SYNC.DEFER_BLOCKING 0x0 ;  /* 0x0000000000007b1d */ /* 0x000fe20000010000 */
[----:B------:R-:W-:Y:S01]  /*1bd0*/  @UP1 UIADD3 UR9, UPT, UPT, UR8, 0x2800, URZ ;  /* 0x0000280008091890 */ /* 0x000fe2000fffe0ff */
[----:B--2---:R-:W-:-:S04]  /*1be0*/  IMAD.U32 R3, R2, -0x80000000, RZ ;  /* 0x8000000002037824 */ /* 0x004fc800078e00ff */
[----:B------:R-:W-:Y:S01]  /*1bf0*/  VOTEU.ANY UP1, P0 ;  /* 0x0000000000ff7886 */ /* 0x000fe20000020100 */
[----:B------:R2:W-:Y:S01]  /*1c00*/  @UP0 UTMALDG.2D [UR20], [UR6] ;  /* 0x00000014060005b4 */ /* 0x0005e20008008000 */
[----:B------:R-:W-:Y:S01]  /*1c10*/  UISETP.NE.U32.AND UP0, UPT, UR18, URZ, UPT ;  /* 0x000000ff1200728c */ /* 0x000fe2000bf05070 */
[----:B------:R4:W-:Y:S06]  /*1c20*/  MEMBAR.ALL.CTA ;  /* 0x0000000000007992 */ /* 0x0009ec0000008000 */
[----:B----4-:R-:W4:Y:S02]  /*1c30*/  FENCE.VIEW.ASYNC.S ;  /* 0x00000000000073c6 */ /* 0x010f240000000000 */
[----:B----4-:R-:W-:Y:S06]  /*1c40*/  BAR.SYNC.DEFER_BLOCKING 0x0 ;  /* 0x0000000000007b1d */ /* 0x010fec0000010000 */
[----:B------:R2:W-:Y:S02]  /*1c50*/  @UP1 UTMALDG.2D [UR8], [UR16] ;  /* 0x00000008100015b4 */ /* 0x0005e40008008000 */
[----:B------:R-:W-:Y:S06]  /*1c60*/  BAR.SYNC.DEFER_BLOCKING 0x0 ;  /* 0x0000000000007b1d */ /* 0x000fec0000010000 */
[----:B------:R-:W4:Y:S02]  /*1c70*/  SYNCS.PHASECHK.TRANS64.TRYWAIT P0, [UR8+0x2800], R3 ;  /* 0x00280003ff0075a7 */ /* 0x000f240008001108 */
[----:B--2-4-:R-:W-:Y:S05]  /*1c80*/  @!P0 BRA `(.L_x_58) ;  /* 0x0000000800e88947 */ /* 0x014fea0003800000 */
.L_x_69:
[----:B------:R-:W-:Y:S05]  /*1c90*/  BRA.U UP0, `(.L_x_59) ;  /* 0x0000000100107547 */ /* 0x000fea000b800000 */
[----:B------:R-:W-:Y:S01]  /*1ca0*/  UMOV UR20, 0x0 ;  /* 0x0000000000147882 */ /* 0x000fe20000000000 */
[----:B------:R-:W-:Y:S02]  /*1cb0*/  UMOV UR21, 0x4400010 ;  /* 0x0440001000157882 */ /* 0x000fe40000000000 */
[----:B------:R2:W-:Y:S01]  /*1cc0*/  UTCQMMA gdesc[UR12], gdesc[UR14], tmem[UR25], tmem[UR20], idesc[UR21], UPT ;  /* 0x00ff140e0c0075ea */ /* 0x0005e2000b800319 */
[----:B------:R-:W-:Y:S02]  /*1cd0*/  NOP ;  /* 0x0000000000007918 */ /* 0x000fe40000000000 */
.L_x_59:
[----:B------:R-:W-:-:S04]  /*1ce0*/  ELECT P0, URZ, PT ;  /* 0x0000000000ff782f */ /* 0x000fc80003800000 */
[----:B------:R-:W-:-:S13]  /*1cf0*/  ISETP.LT.U32.AND P0, PT, R132, 0x20, P0 ;  /* 0x000000208400780c */ /* 0x000fda0000701070 */
[----:B------:R-:W-:Y:S01]  /*1d00*/  VOTEU.ANY UP0, P0 ;  /* 0x0000000000ff7886 */ /* 0x000fe20000000100 */
[----:B------:R-:W-:-:S04]  /*1d10*/  VOTEU.ANY UP1, P0 ;  /* 0x0000000000ff7886 */ /* 0x000fc80000020100 */
[----:B------:R-:W-:Y:S02]  /*1d20*/  @UP0 UMOV UR9, UR4 ;  /* 0x0000000400090c82 */ /* 0x000fe40008000000 */
[----:B------:R4:W-:Y:S01]  /*1d30*/  @UP1 UTCBAR [UR9], URZ ;  /* 0x000000ff090013e9 */ /* 0x0009e200080000ff */
[----:B------:R-:W-:Y:S06]  /*1d40*/  BAR.SYNC.DEFER_BLOCKING 0x0 ;  /* 0x0000000000007b1d */ /* 0x000fec0000010000 */
[----:B------:R-:W5:Y:S02]  /*1d50*/  SYNCS.PHASECHK.TRANS64.TRYWAIT P0, [UR8+0x2810], R3 ;  /* 0x00281003ff0075a7 */ /* 0x000f640008001108 */
[----:B----45:R-:W-:Y:S05]  /*1d60*/  @!P0 BRA `(.L_x_60) ;  /* 0x0000000800bc8947 */ /* 0x030fea0003800000 */
.L_x_70:
[----:B------:R-:W-:Y:S01]  /*1d70*/  UIADD3 UR22, UPT, UPT, UR22, 0x20, URZ ;  /* 0x0000002016167890 */ /* 0x000fe2000fffe0ff */
[----:B------:R-:W-:-:S03]  /*1d80*/  LOP3.LUT R2, R2, 0x1, RZ, 0x3c, !PT ;  /* 0x0000000102027812 */ /* 0x000fc600078e3cff */
[----:B-1----:R-:W-:-:S09]  /*1d90*/  UISETP.GE.AND UP0, UPT, UR22, UR26, UPT ;  /* 0x0000001a1600728c */ /* 0x002fd2000bf06270 */
[----:B------:R-:W-:Y:S05]  /*1da0*/  BRA.U !UP0, `(.L_x_61) ;  /* 0xfffffffd08507547 */ /* 0x000fea000b83ffff */
.L_x_54:
[----:B--2-4-:R-:W-:Y:S06]  /*1db0*/  BAR.SYNC.DEFER_BLOCKING 0x0 ;  /* 0x0000000000007b1d */ /* 0x014fec0000010000 */
[----:B------:R-:W-:Y:S04]  /*1dc0*/  BSSY.RECONVERGENT B4, `(.L_x_62) ;  /* 0x0000004000047945 */ /* 0x000fe80003800200 */
[----:B------:R-:W-:Y:S05]  /*1dd0*/  @P3 BRA `(.L_x_63) ;  /* 0x0000000000083947 */ /* 0x000fea0003800000 */
[----:B------:R-:W2:Y:S02]  /*1de0*/  SYNCS.CCTL.IV [UR8+0x2800] ;  /* 0x00280000ff0079b1 */ /* 0x000ea40008000008 */
[----:B--2---:R-:W2:Y:S02]  /*1df0*/  SYNCS.CCTL.IV [UR8+0x2810] ;  /* 0x00281000ff0079b1 */ /* 0x004ea40008000008 */
.L_x_63:
[----:B-1----:R-:W-:Y:S05]  /*1e00*/  BSYNC.RECONVERGENT B4 ;  /* 0x0000000000047941 */ /* 0x002fea0003800200 */
.L_x_62:
[----:B------:R-:W-:Y:S01]  /*1e10*/  USHF.L.U32 UR4, UR18, 0x15, URZ ;  /* 0x0000001512047899 */ /* 0x000fe200080006ff */
[C---:B------:R-:W-:Y:S01]  /*1e20*/  IMAD.SHL.U32 R2, R0.reuse, 0x40, RZ ;  /* 0x0000004000027824 */ /* 0x040fe200078e00ff */
[----:B------:R-:W-:Y:S01]  /*1e30*/  ELECT P0, URZ, PT ;  /* 0x0000000000ff782f */ /* 0x000fe20003800000 */
[C---:B------:R-:W-:Y:S01]  /*1e40*/  IMAD.SHL.U32 R133, R0.reuse, 0x80, RZ ;  /* 0x0000008000857824 */ /* 0x040fe200078e00ff */
[----:B------:R-:W-:Y:S01]  /*1e50*/  ULOP3.LUT UR4, UR4, 0x600000, URZ, 0xc0, !UPT ;  /* 0x0060000004047892 */ /* 0x000fe2000f8ec0ff */
[----:B------:R-:W-:Y:S01]  /*1e60*/  IMAD.SHL.U32 R3, R0, 0x10, RZ ;  /* 0x0000001000037824 */ /* 0x000fe200078e00ff */
[----:B------:R-:W-:Y:S01]  /*1e70*/  LOP3.LUT R2, R2, 0x1800, RZ, 0xc0, !PT ;  /* 0x0000180002027812 */ /* 0x000fe200078ec0ff */
[----:B------:R-:W-:Y:S01]  /*1e80*/  IMAD.SHL.U32 R0, R0, 0x200, RZ ;  /* 0x0000020000007824 */ /* 0x000fe200078e00ff */
[----:B------:R-:W-:Y:S01]  /*1e90*/  UIADD3 UR4, UPT, UPT, UR25, UR4, URZ ;  /* 0x0000000419047290 */ /* 0x000fe2000fffe0ff */
[----:B------:R-:W-:Y:S01]  /*1ea0*/  LOP3.LUT R133, R133, 0x780, RZ, 0xc0, !PT ;  /* 0x0000078085857812 */ /* 0x000fe200078ec0ff */
[----:B------:R-:W-:Y:S01]  /*1eb0*/  ULOP3.LUT UR18, UR18, 0x1, URZ, 0xc0, !UPT ;  /* 0x0000000112127892 */ /* 0x000fe2000f8ec0ff */
[----:B------:R-:W-:Y:S01]  /*1ec0*/  LOP3.LUT R2, R2, 0x70, R3, 0xf8, !PT ;  /* 0x0000007002027812 */ /* 0x000fe200078ef803 */
[----:B------:R-:W-:Y:S01]  /*1ed0*/  UMOV UR14, UR23 ;  /* 0x00000017000e7c82 */ /* 0x000fe20008000000 */
[----:B------:R-:W-:Y:S01]  /*1ee0*/  LOP3.LUT R133, R133, 0x2000, R0, 0xf8, !PT ;  /* 0x0000200085857812 */ /* 0x000fe200078ef800 */
[----:B------:R-:W-:Y:S01]  /*1ef0*/  ULEA UR13, UR18, UR11, 0x7 ;  /* 0x0000000b120d7291 */ /* 0x000fe2000f8e38ff */
[----:B------:R-:W-:Y:S01]  /*1f00*/  ISETP.LT.U32.AND P0, PT, R132, 0x40, P0 ;  /* 0x000000408400780c */ /* 0x000fe20000701070 */
[----:B------:R-:W-:Y:S01]  /*1f10*/  ULEA UR12, UR18, UR8, 0xd ;  /* 0x00000008120c7291 */ /* 0x000fe2000f8e68ff */
[----:B---3--:R-:W-:Y:S01]  /*1f20*/  LDTM.16dp32bit_t0_t15.x128 R4, tmem[UR4] ;  /* 0x00000004000479ee */ /* 0x008fe20008b80000 */
[----:B------:R-:W1:Y:S01]  /*1f30*/  LDTM.16dp32bit_t16_t31.x128 R4, tmem[UR4+0x80] ;  /* 0x00008004000479ee */ /* 0x000e620008ba0000 */
[----:B------:R-:W-:Y:S01]  /*1f40*/  NOP ;  /* 0x0000000000007918 */ /* 0x000fe20000000000 */
[----:B------:R-:W-:-:S04]  /*1f50*/  LOP3.LUT R0, R133, R2, RZ, 0xfc, !PT ;  /* 0x0000000285007212 */ /* 0x000fc800078efcff */
[C---:B------:R-:W-:Y:S02]  /*1f60*/  LOP3.LUT R2, R0.reuse, 0x10, RZ, 0x3c, !PT ;  /* 0x0000001000027812 */ /* 0x040fe400078e3cff */
[----:B------:R-:W-:Y:S02]  /*1f70*/  LOP3.LUT R3, R0, 0x20, RZ, 0x3c, !PT ;  /* 0x0000002000037812 */ /* 0x000fe400078e3cff */
[----:B-1----:R-:W-:Y:S01]  /*1f80*/  VOTEU.ANY UP0, P0 ;  /* 0x0000000000ff7886 */ /* 0x002fe20000000100 */
[----:B------:R-:W-:-:S04]  /*1f90*/  VOTEU.ANY UP1, P0 ;  /* 0x0000000000ff7886 */ /* 0x000fc80000020100 */
[----:B------:R-:W-:Y:S01]  /*1fa0*/  @UP0 UMOV UR4, UR19 ;  /* 0x0000001300040c82 */ /* 0x000fe20008000000 */
[----:B------:R-:W-:Y:S01]  /*1fb0*/  @UP0 UMOV UR5, UR24 ;  /* 0x0000001800050c82 */ /* 0x000fe20008000000 */
[----:B--2---:R-:W-:Y:S01]  /*1fc0*/  BAR.SYNC.DEFER_BLOCKING 0x0 ;  /* 0x0000000000007b1d */ /* 0x004fe20000010000 */
[----:B------:R-:W-:Y:S02]  /*1fd0*/  F2FP.SATFINITE.E4M3.F32.PACK_AB_MERGE_C R6, R7, R6, RZ ;  /* 0x000000060706723e */ /* 0x000fe400048070ff */
[----:B------:R-:W-:Y:S02]  /*1fe0*/  F2FP.SATFINITE.E4M3.F32.PACK_AB_MERGE_C R10, R11, R10, RZ ;  /* 0x0000000a0b0a723e */ /* 0x000fe400048070ff */
[----:B------:R-:W-:Y:S02]  /*1ff0*/  F2FP.SATFINITE.E4M3.F32.PACK_AB_MERGE_C R14, R15, R14, RZ ;  /* 0x0000000e0f0e723e */ /* 0x000fe400048070ff */
[----:B------:R-:W-:Y:S02]  /*2000*/  F2FP.SATFINITE.E4M3.F32.PACK_AB_MERGE_C R7, R19, R18, RZ ;  /* 0x000000121307723e */ /* 0x000fe400048070ff */
[----:B------:R-:W-:-:S02]  /*2010*/  F2FP.SATFINITE.E4M3.F32.PACK_AB_MERGE_C R22, R23, R22, RZ ;  /* 0x000000161716723e */ /* 0x000fc400048070ff */
[----:B------:R-:W-:Y:S02]  /*2020*/  F2FP.SATFINITE.E4M3.F32.PACK_AB_MERGE_C R26, R27, R26, RZ ;  /* 0x0000001a1b1a723e */ /* 0x000fe400048070ff */
        /* <DEDUP_REMOVED lines=11> */
[----:B------:R-:W-:Y:S02]  /*20e0*/  F2FP.SATFINITE.E4M3.F32.PACK_AB_MERGE_C R4, R5, R4, R6 ;  /* 0x000000040504723e */ /* 0x000fe40004807006 */
[----:B------:R-:W-:Y:S02]  /*20f0*/  F2FP.SATFINITE.E4M3.F32.PACK_AB_MERGE_C R74, R75, R74, RZ ;  /* 0x0000004a4b4a723e */ /* 0x000fe400048070ff */
[----:B------:R-:W-:Y:S02]  /*2100*/  F2FP.SATFINITE.E4M3.F32.PACK_AB_MERGE_C R78, R79, R78, RZ ;  /* 0x0000004e4f4e723e */ /* 0x000fe400048070ff */
[----:B------:R-:W-:Y:S02]  /*2110*/  F2FP.SATFINITE.E4M3.F32.PACK_AB_MERGE_C R71, R83, R82, RZ ;  /* 0x000000525347723e */ /* 0x000fe400048070ff */
[----:B------:R-:W-:Y:S02]  /*2120*/  F2FP.SATFINITE.E4M3.F32.PACK_AB_MERGE_C R86, R87, R86, RZ ;  /* 0x000000565756723e */ /* 0x000fe400048070ff */
[----:B------:R-:W-:-:S02]  /*2130*/  F2FP.SATFINITE.E4M3.F32.PACK_AB_MERGE_C R5, R9, R8, R10 ;  /* 0x000000080905723e */ /* 0x000fc4000480700a */
[----:B------:R-:W-:Y:S02]  /*2140*/  F2FP.SATFINITE.E4M3.F32.PACK_AB_MERGE_C R6, R13, R12, R14 ;  /* 0x0000000c0d06723e */ /* 0x000fe4000480700e */
[----:B------:R-:W-:Y:S02]  /*2150*/  F2FP.SATFINITE.E4M3.F32.PACK_AB_MERGE_C R7, R17, R16, R7 ;  /* 0x000000101107723e */ /* 0x000fe40004807007 */
[----:B------:R-:W-:Y:S02]  /*2160*/  F2FP.SATFINITE.E4M3.F32.PACK_AB_MERGE_C R20, R21, R20, R22 ;  /* 0x000000141514723e */ /* 0x000fe40004807016 */
[----:B------:R-:W-:Y:S01]  /*2170*/  F2FP.SATFINITE.E4M3.F32.PACK_AB_MERGE_C R90, R91, R90, RZ ;  /* 0x0000005a5b5a723e */ /* 0x000fe200048070ff */
[----:B------:R1:W-:Y:S01]  /*2180*/  STS.128 [R0+UR8], R4 ;  /* 0x0000000400007988 */ /* 0x0003e20008000c08 */
[----:B------:R-:W-:Y:S02]  /*2190*/  F2FP.SATFINITE.E4M3.F32.PACK_AB_MERGE_C R94, R95, R94, RZ ;  /* 0x0000005e5f5e723e */ /* 0x000fe400048070ff */
[----:B------:R-:W-:-:S02]  /*21a0*/  F2FP.SATFINITE.E4M3.F32.PACK_AB_MERGE_C R98, R99, R98, RZ ;  /* 0x000000626362723e */ /* 0x000fc400048070ff */
[----:B------:R-:W-:Y:S02]  /*21b0*/  F2FP.SATFINITE.E4M3.F32.PACK_AB_MERGE_C R102, R103, R102, RZ ;  /* 0x000000666766723e */ /* 0x000fe400048070ff */
[----:B------:R-:W-:Y:S02]  /*21c0*/  F2FP.SATFINITE.E4M3.F32.PACK_AB_MERGE_C R21, R25, R24, R26 ;  /* 0x000000181915723e */ /* 0x000fe4000480701a */
[----:B------:R-:W-:Y:S02]  /*21d0*/  F2FP.SATFINITE.E4M3.F32.PACK_AB_MERGE_C R22, R29, R28, R30 ;  /* 0x0000001c1d16723e */ /* 0x000fe4000480701e */
[----:B------:R-:W-:Y:S02]  /*21e0*/  F2FP.SATFINITE.E4M3.F32.PACK_AB_MERGE_C R23, R33, R32, R23 ;  /* 0x000000202117723e */ /* 0x000fe40004807017 */
[----:B------:R-:W-:Y:S02]  /*21f0*/  F2FP.SATFINITE.E4M3.F32.PACK_AB_MERGE_C R36, R37, R36, R38 ;  /* 0x000000242524723e */ /* 0x000fe40004807026 */
[----:B------:R-:W-:Y:S01]  /*2200*/  F2FP.SATFINITE.E4M3.F32.PACK_AB_MERGE_C R106, R107, R106, RZ ;  /* 0x0000006a6b6a723e */ /* 0x000fe200048070ff */
[----:B------:R1:W-:Y:S01]  /*2210*/  STS.128 [R2+UR8], R20 ;  /* 0x0000001402007988 */ /* 0x0003e20008000c08 */
[----:B------:R-:W-:-:S02]  /*2220*/  F2FP.SATFINITE.E4M3.F32.PACK_AB_MERGE_C R110, R111, R110, RZ ;  /* 0x0000006e6f6e723e */ /* 0x000fc400048070ff */
[----:B------:R-:W-:Y:S02]  /*2230*/  F2FP.SATFINITE.E4M3.F32.PACK_AB_MERGE_C R114, R115, R114, RZ ;  /* 0x000000727372723e */ /* 0x000fe400048070ff */
[----:B------:R-:W-:Y:S02]  /*2240*/  F2FP.SATFINITE.E4M3.F32.PACK_AB_MERGE_C R118, R119, R118, RZ ;  /* 0x000000767776723e */ /* 0x000fe400048070ff */
[----:B------:R-:W-:Y:S02]  /*2250*/  F2FP.SATFINITE.E4M3.F32.PACK_AB_MERGE_C R37, R41, R40, R42 ;  /* 0x000000282925723e */ /* 0x000fe4000480702a */
[----:B------:R-:W-:Y:S02]  /*2260*/  F2FP.SATFINITE.E4M3.F32.PACK_AB_MERGE_C R38, R45, R44, R46 ;  /* 0x0000002c2d26723e */ /* 0x000fe4000480702e */
[----:B------:R-:W-:Y:S02]  /*2270*/  F2FP.SATFINITE.E4M3.F32.PACK_AB_MERGE_C R39, R49, R48, R39 ;  /* 0x000000303127723e */ /* 0x000fe40004807027 */
[----:B------:R-:W-:-:S02]  /*2280*/  F2FP.SATFINITE.E4M3.F32.PACK_AB_MERGE_C R52, R53, R52, R54 ;  /* 0x000000343534723e */ /* 0x000fc40004807036 */
[----:B------:R-:W-:Y:S01]  /*2290*/  F2FP.SATFINITE.E4M3.F32.PACK_AB_MERGE_C R122, R123, R122, RZ ;  /* 0x0000007a7b7a723e */ /* 0x000fe200048070ff */
[----:B------:R1:W-:Y:S01]  /*22a0*/  STS.128 [R3+UR8], R36 ;  /* 0x0000002403007988 */ /* 0x0003e20008000c08 */
[----:B------:R-:W-:Y:S02]  /*22b0*/  F2FP.SATFINITE.E4M3.F32.PACK_AB_MERGE_C R126, R127, R126, RZ ;  /* 0x0000007e7f7e723e */ /* 0x000fe400048070ff */
[----:B------:R-:W-:Y:S02]  /*22c0*/  F2FP.SATFINITE.E4M3.F32.PACK_AB_MERGE_C R130, R131, R130, RZ ;  /* 0x000000828382723e */ /* 0x000fe400048070ff */
[----:B------:R-:W-:Y:S02]  /*22d0*/  F2FP.SATFINITE.E4M3.F32.PACK_AB_MERGE_C R53, R57, R56, R58 ;  /* 0x000000383935723e */ /* 0x000fe4000480703a */
[----:B------:R-:W-:Y:S02]  /*22e0*/  F2FP.SATFINITE.E4M3.F32.PACK_AB_MERGE_C R54, R61, R60, R62 ;  /* 0x0000003c3d36723e */ /* 0x000fe4000480703e */
[----:B------:R-:W-:-:S02]  /*22f0*/  F2FP.SATFINITE.E4M3.F32.PACK_AB_MERGE_C R55, R65, R64, R55 ;  /* 0x000000404137723e */ /* 0x000fc40004807037 */
[----:B------:R-:W-:Y:S02]  /*2300*/  F2FP.SATFINITE.E4M3.F32.PACK_AB_MERGE_C R68, R69, R68, R70 ;  /* 0x000000444544723e */ /* 0x000fe40004807046 */
[----:B------:R-:W-:Y:S02]  /*2310*/  LOP3.LUT R8, R0, 0x30, RZ, 0x3c, !PT ;  /* 0x0000003000087812 */ /* 0x000fe400078e3cff */
[----:B------:R-:W-:Y:S02]  /*2320*/  F2FP.SATFINITE.E4M3.F32.PACK_AB_MERGE_C R69, R73, R72, R74 ;  /* 0x000000484945723e */ /* 0x000fe4000480704a */
[----:B------:R-:W-:Y:S01]  /*2330*/  F2FP.SATFINITE.E4M3.F32.PACK_AB_MERGE_C R70, R77, R76, R78 ;  /* 0x0000004c4d46723e */ /* 0x000fe2000480704e */
[----:B------:R1:W-:Y:S01]  /*2340*/  STS.128 [R8+UR8], R52 ;  /* 0x0000003408007988 */ /* 0x0003e20008000c08 */
[----:B------:R-:W-:Y:S02]  /*2350*/  F2FP.SATFINITE.E4M3.F32.PACK_AB_MERGE_C R71, R81, R80, R71 ;  /* 0x000000505147723e */ /* 0x000fe40004807047 */
[----:B------:R-:W-:-:S02]  /*2360*/  F2FP.SATFINITE.E4M3.F32.PACK_AB_MERGE_C R84, R85, R84, R86 ;  /* 0x000000545554723e */ /* 0x000fc40004807056 */
[C---:B------:R-:W-:Y:S02]  /*2370*/  LOP3.LUT R9, R0.reuse, 0x40, RZ, 0x3c, !PT ;  /* 0x0000004000097812 */ /* 0x040fe400078e3cff */
[----:B------:R-:W-:Y:S02]  /*2380*/  F2FP.SATFINITE.E4M3.F32.PACK_AB_MERGE_C R85, R89, R88, R90 ;  /* 0x000000585955723e */ /* 0x000fe4000480705a */
[----:B------:R-:W-:Y:S01]  /*2390*/  F2FP.SATFINITE.E4M3.F32.PACK_AB_MERGE_C R86, R93, R92, R94 ;  /* 0x0000005c5d56723e */ /* 0x000fe2000480705e */
[----:B------:R1:W-:Y:S01]  /*23a0*/  STS.128 [R9+UR8], R68 ;  /* 0x0000004409007988 */ /* 0x0003e20008000c08 */
[----:B------:R-:W-:Y:S02]  /*23b0*/  F2FP.SATFINITE.E4M3.F32.PACK_AB_MERGE_C R87, R97, R96, R98 ;  /* 0x000000606157723e */ /* 0x000fe40004807062 */
[----:B------:R-:W-:Y:S02]  /*23c0*/  F2FP.SATFINITE.E4M3.F32.PACK_AB_MERGE_C R100, R101, R100, R102 ;  /* 0x000000646564723e */ /* 0x000fe40004807066 */
[----:B------:R-:W-:-:S02]  /*23d0*/  LOP3.LUT R10, R0, 0x50, RZ, 0x3c, !PT ;  /* 0x00000050000a7812 */ /* 0x000fc400078e3cff */
[----:B------:R-:W-:Y:S02]  /*23e0*/  F2FP.SATFINITE.E4M3.F32.PACK_AB_MERGE_C R101, R105, R104, R106 ;  /* 0x000000686965723e */ /* 0x000fe4000480706a */
[----:B------:R-:W-:Y:S01]  /*23f0*/  F2FP.SATFINITE.E4M3.F32.PACK_AB_MERGE_C R102, R109, R108, R110 ;  /* 0x0000006c6d66723e */ /* 0x000fe2000480706e */
[----:B------:R1:W-:Y:S01]  /*2400*/  STS.128 [R10+UR8], R84 ;  /* 0x000000540a007988 */ /* 0x0003e20008000c08 */
[----:B------:R-:W-:Y:S02]  /*2410*/  F2FP.SATFINITE.E4M3.F32.PACK_AB_MERGE_C R103, R113, R112, R114 ;  /* 0x000000707167723e */ /* 0x000fe40004807072 */
[----:B------:R-:W-:Y:S02]  /*2420*/  F2FP.SATFINITE.E4M3.F32.PACK_AB_MERGE_C R116, R117, R116, R118 ;  /* 0x000000747574723e */ /* 0x000fe40004807076 */
[----:B------:R-:W-:Y:S02]  /*2430*/  LOP3.LUT R11, R0, 0x60, RZ, 0x3c, !PT ;  /* 0x00000060000b7812 */ /* 0x000fe400078e3cff */
[----:B------:R-:W-:-:S02]  /*2440*/  F2FP.SATFINITE.E4M3.F32.PACK_AB_MERGE_C R117, R121, R120, R122 ;  /* 0x000000787975723e */ /* 0x000fc4000480707a */
[----:B------:R-:W-:Y:S01]  /*2450*/  F2FP.SATFINITE.E4M3.F32.PACK_AB_MERGE_C R118, R125, R124, R126 ;  /* 0x0000007c7d76723e */ /* 0x000fe2000480707e */
[----:B------:R1:W-:Y:S01]  /*2460*/  STS.128 [R11+UR8], R100 ;  /* 0x000000640b007988 */ /* 0x0003e20008000c08 */
[----:B------:R-:W-:Y:S02]  /*2470*/  F2FP.SATFINITE.E4M3.F32.PACK_AB_MERGE_C R119, R129, R128, R130 ;  /* 0x000000808177723e */ /* 0x000fe40004807082 */
[----:B------:R-:W-:-:S05]  /*2480*/  LOP3.LUT R12, R0, 0x70, RZ, 0x3c, !PT ;  /* 0x00000070000c7812 */ /* 0x000fca00078e3cff */
[----:B------:R1:W-:Y:S01]  /*2490*/  STS.128 [R12+UR8], R116 ;  /* 0x000000740c007988 */ /* 0x0003e20008000c08 */
[----:B------:R2:W-:Y:S06]  /*24a0*/  MEMBAR.ALL.CTA ;  /* 0x0000000000007992 */ /* 0x0005ec0000008000 */
[----:B--2---:R-:W2:Y:S02]  /*24b0*/  FENCE.VIEW.ASYNC.S ;  /* 0x00000000000073c6 */ /* 0x004ea40000000000 */
[----:B--2---:R-:W-:Y:S06]  /*24c0*/  BAR.SYNC.DEFER_BLOCKING 0x0 ;  /* 0x0000000000007b1d */ /* 0x004fec0000010000 */
[----:B------:R1:W-:Y:S01]  /*24d0*/  @UP1 UTMASTG.2D [UR12], [UR4] ;  /* 0x0000000c040013b5 */ /* 0x0003e20008008000 */
[----:B------:R0:W-:Y:S01]  /*24e0*/  UTMACMDFLUSH ;  /* 0x00000000000079b7 */ /* 0x0001e20000000000 */
[----:B------:R-:W-:-:S04]  /*24f0*/  DEPBAR.LE SB0, 0x0 ;  /* 0x000080000000791a */ /* 0x000fc80000000000 */
[----:B------:R-:W-:Y:S08]  /*2500*/  BAR.SYNC.DEFER_BLOCKING 0x0 ;  /* 0x0000000000007b1d */ /* 0x000ff00000010000 */
[----:B------:R-:W-:Y:S06]  /*2510*/  BAR.SYNC.DEFER_BLOCKING 0x0 ;  /* 0x0000000000007b1d */ /* 0x000fec0000010000 */
[----:B-1----:R-:W-:Y:S05]  /*2520*/  @P2 BRA `(.L_x_64) ;  /* 0x0000000000a02947 */ /* 0x002fea0003800000 */
[----:B------:R-:W1:Y:S01]  /*2530*/  S2UR UR5, SR_CgaCtaId ;  /* 0x00000000000579c3 */ /* 0x000e620000008800 */
[----:B------:R-:W-:Y:S01]  /*2540*/  NOP ;  /* 0x0000000000007918 */ /* 0x000fe20000000000 */
[----:B------:R-:W-:Y:S01]  /*2550*/  UMOV UR4, 0x50 ;  /* 0x0000005000047882 */ /* 0x000fe20000000000 */
[----:B------:R-:W-:Y:S02]  /*2560*/  IMAD.U32 R0, RZ, RZ, UR25 ;  /* 0x00000019ff007e24 */ /* 0x000fe4000f8e00ff */
[----:B------:R-:W-:Y:S02]  /*2570*/  IMAD.MOV.U32 R3, RZ, RZ, 0xff ;  /* 0x000000ffff037424 */ /* 0x000fe400078e00ff */
[----:B------:R-:W-:Y:S01]  /*2580*/  IMAD.MOV.U32 R7, RZ, RZ, 0x1 ;  /* 0x00000001ff077424 */ /* 0x000fe200078e00ff */
[----:B------:R-:W-:-:S04]  /*2590*/  LOP3.LUT R0, R0, 0xffff, RZ, 0xc0, !PT ;  /* 0x0000ffff00007812 */ /* 0x000fc800078ec0ff */
[----:B------:R-:W-:-:S05]  /*25a0*/  SHF.R.U32.HI R0, RZ, 0x5, R0 ;  /* 0x00000005ff007819 */ /* 0x000fca0000011600 */
[----:B------:R-:W-:Y:S01]  /*25b0*/  VIADD R2, R0, 0x10 ;  /* 0x0000001000027836 */ /* 0x000fe20000000000 */
[----:B------:R-:W-:Y:S01]  /*25c0*/  SHF.L.U32 R0, R3, R0, RZ ;  /* 0x0000000003007219 */ /* 0x000fe200000006ff */
[----:B-1----:R-:W-:-:S03]  /*25d0*/  ULEA UR6, UR5, UR4, 0x18 ;  /* 0x0000000405067291 */ /* 0x002fc6000f8ec0ff */
[----:B------:R-:W-:-:S04]  /*25e0*/  SHF.L.U32 R3, R7, R2, RZ ;  /* 0x0000000207037219 */ /* 0x000fc800000006ff */
[----:B------:R-:W-:Y:S02]  /*25f0*/  LOP3.LUT R0, R3, R0, RZ, 0xfc, !PT ;  /* 0x0000000003007212 */ /* 0x000fe400078efcff */
[----:B------:R-:W1:Y:S02]  /*2600*/  LDS R5, [UR6] ;  /* 0x00000006ff057984 */ /* 0x000e640008000800 */
[C---:B------:R-:W-:Y:S02]  /*2610*/  LOP3.LUT R2, R0.reuse, 0xffff, RZ, 0xc0, !PT ;  /* 0x0000ffff00027812 */ /* 0x040fe400078ec0ff */
[----:B-1----:R-:W-:-:S04]  /*2620*/  LOP3.LUT R3, R0, 0xffff, R5, 0x80, !PT ;  /* 0x0000ffff00037812 */ /* 0x002fc800078e8005 */
[----:B------:R-:W-:-:S13]  /*2630*/  ISETP.NE.AND P0, PT, R3, R2, PT ;  /* 0x000000020300720c */ /* 0x000fda0003f05270 */
[----:B------:R-:W-:Y:S05]  /*2640*/  @P0 BRA `(.L_x_65) ;  /* 0x0000000000500947 */ /* 0x000fea0003800000 */
[----:B------:R-:W-:Y:S02]  /*2650*/  SHF.R.U32.HI R5, RZ, 0x10, R5 ;  /* 0x00000010ff057819 */ /* 0x000fe40000011605 */
[----:B------:R-:W-:-:S04]  /*2660*/  SHF.R.U32.HI R2, RZ, 0x10, R0 ;  /* 0x00000010ff027819 */ /* 0x000fc80000011600 */
[----:B------:R-:W-:-:S04]  /*2670*/  LOP3.LUT R5, R5, R2, RZ, 0xc0, !PT ;  /* 0x0000000205057212 */ /* 0x000fc800078ec0ff */
[----:B------:R-:W-:-:S13]  /*2680*/  ISETP.NE.AND P0, PT, R5, R2, PT ;  /* 0x000000020500720c */ /* 0x000fda0003f05270 */
[----:B------:R-:W-:Y:S05]  /*2690*/  @P0 BRA `(.L_x_66) ;  /* 0x0000000000300947 */ /* 0x000fea0003800000 */
[----:B------:R-:W-:Y:S01]  /*26a0*/  R2UR UR4, R0 ;  /* 0x00000000000472ca */ /* 0x000fe200000e0000 */
[----:B------:R-:W-:Y:S01]  /*26b0*/  VOTEU.ANY UR5, UPT, PT ;  /* 0x0000000000057886 */ /* 0x000fe200038e0100 */
[----:B------:R-:W1:Y:S01]  /*26c0*/  S2R R0, SR_LANEID ;  /* 0x0000000000007919 */ /* 0x000e620000000000 */
[----:B------:R-:W-:-:S10]  /*26d0*/  UFLO.U32 UR5, UR5 ;  /* 0x00000005000572bd */ /* 0x000fd400080e0000 */
[----:B------:R-:W-:-:S06]  /*26e0*/  ULOP3.LUT UR4, URZ, UR4, URZ, 0x33, !UPT ;  /* 0x00000004ff047292 */ /* 0x000fcc000f8e33ff */
[----:B------:R-:W-:-:S04]  /*26f0*/  IMAD.U32 R2, RZ, RZ, UR4 ;  /* 0x00000004ff027e24 */ /* 0x000fc8000f8e00ff */
[----:B------:R-:W2:Y:S02]  /*2700*/  REDUX UR7, R2 ;  /* 0x00000000020773c4 */ /* 0x000ea40000000000 */
[----:B------:R3:W-:Y:S01]  /*2710*/  UTCATOMSWS.AND URZ, UR4 ;  /* 0x0000000400ff79e3 */ /* 0x0007e20008000000 */
[----:B-1----:R-:W-:Y:S01]  /*2720*/  ISETP.EQ.U32.AND P0, PT, R0, UR5, PT ;  /* 0x0000000500007c0c */ /* 0x002fe2000bf02070 */
[----:B--2---:R-:W-:-:S12]  /*2730*/  IMAD.U32 R0, RZ, RZ, UR7 ;  /* 0x00000007ff007e24 */ /* 0x004fd8000f8e00ff */
[----:B------:R3:W-:Y:S01]  /*2740*/  @P0 ATOMS.AND RZ, [UR6], R0 ;  /* 0x00000000ffff098c */ /* 0x0007e2000a800006 */
[----:B------:R-:W-:Y:S05]  /*2750*/  BRA `(.L_x_64) ;  /* 0x0000000000147947 */ /* 0x000fea0003800000 */
.L_x_66:
[----:B------:R-:W-:-:S07]  /*2760*/  MOV R2, 0x2780 ;  /* 0x0000278000027802 */ /* 0x000fce0000000f00 */
[----:B------:R-:W-:Y:S05]  /*2770*/  CALL.REL.NOINC `($__internal_0_$__cuda_sm10x_tcgen05_guardrail_trap_col_being_dealloced_not_returned_by_alloc) ;  /* 0x0000000000447944 */ /* 0x000fea0003c00000 */
[----:B------:R-:W-:Y:S05]  /*2780*/  BRA `(.L_x_64) ;  /* 0x0000000000087947 */ /* 0x000fea0003800000 */
.L_x_65:
[----:B------:R-:W-:-:S07]  /*2790*/  MOV R2, 0x27b0 ;  /* 0x000027b000027802 */ /* 0x000fce0000000f00 */
[----:B------:R-:W-:Y:S05]  /*27a0*/  CALL.REL.NOINC `($__internal_2_$__cuda_sm10x_tcgen05_guardrail_trap_unallocated_columns_being_dealloced) ;  /* 0x0000000000507944 */ /* 0x000fea0003c00000 */
.L_x_64:
[----:B------:R-:W-:Y:S01]  /*27b0*/  NOP ;  /* 0x0000000000007918 */ /* 0x000fe20000000000 */
[----:B---3--:R-:W-:Y:S05]  /*27c0*/  EXIT ;  /* 0x000000000000794d */ /* 0x008fea0003800000 */
.L_x_55:
[----:B------:R-:W1:Y:S02]  /*27d0*/  SYNCS.PHASECHK.TRANS64.TRYWAIT P0, [UR8+0x2800], RZ ;  /* 0x002800ffff0075a7 */ /* 0x000e640008001108 */
[----:B-1----:R-:W-:Y:S05]  /*27e0*/  @!P0 BRA `(.L_x_55) ;  /* 0xfffffffc00f88947 */ /* 0x002fea000383ffff */
[----:B------:R-:W-:Y:S05]  /*27f0*/  BRA `(.L_x_67) ;  /* 0xfffffff000687947 */ /* 0x000fea000383ffff */
.L_x_57:
[----:B------:R-:W1:Y:S02]  /*2800*/  SYNCS.PHASECHK.TRANS64.TRYWAIT P1, [UR8+0x2810], RZ ;  /* 0x002810ffff0075a7 */ /* 0x000e640008021108 */
[----:B-1----:R-:W-:Y:S05]  /*2810*/  @!P1 BRA `(.L_x_57) ;  /* 0xfffffffc00f89947 */ /* 0x002fea000383ffff */
[----:B------:R-:W-:Y:S05]  /*2820*/  BRA `(.L_x_68) ;  /* 0xfffffff000a07947 */ /* 0x000fea000383ffff */
.L_x_58:
[----:B------:R-:W2:Y:S02]  /*2830*/  SYNCS.PHASECHK.TRANS64.TRYWAIT P0, [UR8+0x2800], R3 ;  /* 0x00280003ff0075a7 */ /* 0x000ea40008001108 */
[----:B--2---:R-:W-:Y:S05]  /*2840*/  @!P0 BRA `(.L_x_58) ;  /* 0xfffffffc00f88947 */ /* 0x004fea000383ffff */
[----:B------:R-:W-:Y:S05]  /*2850*/  BRA `(.L_x_69) ;  /* 0xfffffff4000c7947 */ /* 0x000fea000383ffff */
.L_x_60:
[----:B------:R-:W4:Y:S02]  /*2860*/  SYNCS.PHASECHK.TRANS64.TRYWAIT P0, [UR8+0x2810], R3 ;  /* 0x00281003ff0075a7 */ /* 0x000f240008001108 */
[----:B----4-:R-:W-:Y:S05]  /*2870*/  @!P0 BRA `(.L_x_60) ;  /* 0xfffffffc00f88947 */ /* 0x010fea000383ffff */
[----:B------:R-:W-:Y:S05]  /*2880*/  BRA `(.L_x_70) ;  /* 0xfffffff400387947 */ /* 0x000fea000383ffff */
        .weak           $__internal_0_$__cuda_sm10x_tcgen05_guardrail_trap_col_being_dealloced_not_returned_by_alloc
        .type           $__internal_0_$__cuda_sm10x_tcgen05_guardrail_trap_col_being_dealloced_not_returned_by_alloc,@function
        .size           $__internal_0_$__cuda_sm10x_tcgen05_guardrail_trap_col_being_dealloced_not_returned_by_alloc,($__internal_1_$__cuda_sm10x_tcgen05_guardrail_trap_phase_invalid_during_alloc - $__internal_0_$__cuda_sm10x_tcgen05_guardrail_trap_col_being_dealloced_not_returned_by_alloc)
$__internal_0_$__cuda_sm10x_tcgen05_guardrail_trap_col_being_dealloced_not_returned_by_alloc:
[----:B------:R-:W-:Y:S05]  /*2890*/  BPT.TRAP 0x1 ;  /* 0x000000040000795c */ /* 0x000fea0000300000 */
[----:B------:R-:W-:-:S04]  /*28a0*/  IMAD.MOV.U32 R3, RZ, RZ, 0x0 ;  /* 0x00000000ff037424 */ /* 0x000fc800078e00ff */
[----:B------:R-:W-:Y:S05]  /*28b0*/  RET.REL.NODEC R2 `(gluon_tcgen05) ;  /* 0xffffffd402d07950 */ /* 0x000fea0003c3ffff */
        .weak           $__internal_1_$__cuda_sm10x_tcgen05_guardrail_trap_phase_invalid_during_alloc
        .type           $__internal_1_$__cuda_sm10x_tcgen05_guardrail_trap_phase_invalid_during_alloc,@function
        .size           $__internal_1_$__cuda_sm10x_tcgen05_guardrail_trap_phase_invalid_during_alloc,($__internal_2_$__cuda_sm10x_tcgen05_guardrail_trap_unallocated_columns_being_dealloced - $__internal_1_$__cuda_sm10x_tcgen05_guardrail_trap_phase_invalid_during_alloc)
$__internal_1_$__cuda_sm10x_tcgen05_guardrail_trap_phase_invalid_during_alloc:
[----:B------:R-:W-:Y:S05]  /*28c0*/  BPT.TRAP 0x1 ;  /* 0x000000040000795c */ /* 0x000fea0000300000 */
[----:B------:R-:W-:-:S04]  /*28d0*/  IMAD.MOV.U32 R3, RZ, RZ, 0x0 ;  /* 0x00000000ff037424 */ /* 0x000fc800078e00ff */
[----:B------:R-:W-:Y:S05]  /*28e0*/  RET.REL.NODEC R2 `(gluon_tcgen05) ;  /* 0xffffffd402c47950 */ /* 0x000fea0003c3ffff */
        .weak           $__internal_2_$__cuda_sm10x_tcgen05_guardrail_trap_unallocated_columns_being_dealloced
        .type           $__internal_2_$__cuda_sm10x_tcgen05_guardrail_trap_unallocated_columns_being_dealloced,@function
        .size           $__internal_2_$__cuda_sm10x_tcgen05_guardrail_trap_unallocated_columns_being_dealloced,(.L_x_74 - $__internal_2_$__cuda_sm10x_tcgen05_guardrail_trap_unallocated_columns_being_dealloced)
$__internal_2_$__cuda_sm10x_tcgen05_guardrail_trap_unallocated_columns_being_dealloced:
[----:B------:R-:W-:Y:S05]  /*28f0*/  BPT.TRAP 0x1 ;  /* 0x000000040000795c */ /* 0x000fea0000300000 */
[----:B------:R-:W-:-:S04]  /*2900*/  IMAD.MOV.U32 R3, RZ, RZ, 0x0 ;  /* 0x00000000ff037424 */ /* 0x000fc800078e00ff */
[----:B------:R-:W-:Y:S05]  /*2910*/  RET.REL.NODEC R2 `(gluon_tcgen05) ;  /* 0xffffffd402b87950 */ /* 0x000fea0003c3ffff */
.L_x_71:
[----:B------:R-:W-:-:S00]  /*2920*/  BRA `(.L_x_71) ;  /* 0xfffffffc00fc7947 */ /* 0x000fc0000383ffff */
[----:B------:R-:W-:-:S00]  /*2930*/  NOP ;  /* 0x0000000000007918 */ /* 0x000fc00000000000 */
        /* <DEDUP_REMOVED lines=12> */
.L_x_74:


//--------------------- .nv.shared.gluon_tcgen05  --------------------------
	.section	.nv.shared.gluon_tcgen05,"aw",@nobits
	.sectionflags	@""
	.align	16
	.zero		1024


//--------------------- .nv.shared.reserved.0     --------------------------
	.section	.nv.shared.reserved.0,"aw",@nobits
	.align	8
	.weak		__nv_reservedSMEM_offset_0_alias
	.size		__nv_reservedSMEM_offset_0_alias, 0, 64
	.other		__nv_reservedSMEM_offset_0_alias,@"STO_CUDA_RESERVED_SHARED STV_DEFAULT"
__nv_reservedSMEM_offset_0_alias:
	.zero		0
.nv.shared.reserved.0:
	.zero		64
	.weak		__nv_reservedSMEM_allocation_phase
	.type		__nv_reservedSMEM_allocation_phase,@object
	.size		__nv_reservedSMEM_allocation_phase,(.L_0 - __nv_reservedSMEM_allocation_phase)
__nv_reservedSMEM_allocation_phase:
	.zero		1
.L_0:
	.zero		7
	.weak		__nv_reservedSMEM_devtool_atexit_pc
	.type		__nv_reservedSMEM_devtool_atexit_pc,@object
	.size		__nv_reservedSMEM_devtool_atexit_pc,(__nv_reservedSMEM_allocation_mask - __nv_reservedSMEM_devtool_atexit_pc)
__nv_reservedSMEM_devtool_atexit_pc:
	.zero		8
	.weak		__nv_reservedSMEM_allocation_mask
	.type		__nv_reservedSMEM_allocation_mask,@object
	.size		__nv_reservedSMEM_allocation_mask,(.L_2 - __nv_reservedSMEM_allocation_mask)
__nv_reservedSMEM_allocation_mask:
	.zero		4
.L_2:


//--------------------- .nv.constant0.gluon_tcgen05 --------------------------
	.section	.nv.constant0.gluon_tcgen05,"a",@progbits
	.sectionflags	@""
	.align	4
.nv.constant0.gluon_tcgen05:
	.zero		976


//--------------------- SYMBOLS --------------------------

	.type		.nv.reservedSmem.offset0,@object
	.size		.nv.reservedSmem.offset0,0x4
	.type		.nv.reservedSmem.cap,@object
	.size		.nv.reservedSmem.cap,0x4
